# CuTe-DSL kernel — source=cudnn_frontend_dsl family=sdpa_fwd
# config = {"dtype": "Float8E4M3FN", "mask": "RESIDUAL_MASK", "persistent": false}


// ===== COMPILED SASS (sm_100a) =====

	.target	sm_100a

	.elftype	@"ET_EXEC"


//--------------------- .note.nv.tkinfo           --------------------------
	.section	.note.nv.tkinfo,"",@"SHT_NOTE"
	.sectionflags	@"SHF_NOTE_NV_TKINFO"
	.tkinfo
        /*0018*/ 	.word	0x00000081
        /*0030*/ 	.string	""
        /*0030*/ 	.string	"ptxas"
        /*0030*/ 	.string	"Cuda compilation tools, release 12.9, V12.9.83"
        /*0030*/ 	.string	"Build system must define TOOLS_VERSION_EXTENDED"
        /*0030*/ 	.string	"-O 3 -arch sm_100a "



//--------------------- .note.nv.cuver            --------------------------
	.section	.note.nv.cuver,"",@"SHT_NOTE"
	.sectionflags	@"SHF_NOTE_NV_CUVER"
        /*0018*/ 	.short	0x0001
        /*001a*/ 	.short	0x0064
        /*001c*/ 	.short	0x0001
        /*001e*/ 	.short	0x0000
        /*0020*/ 	.short	0x0001
        /*0022*/ 	.short	0x0000


//--------------------- .nv.info                  --------------------------
	.section	.nv.info,"",@"SHT_CUDA_INFO"
	.align	4


	//----- nvinfo : EIATTR_REGCOUNT
	.align		4
        /*0000*/ 	.byte	0x04, 0x2f
        /*0002*/ 	.short	(.L_6 - .L_5)
	.align		4
.L_5:
        /*0004*/ 	.word	index@(kernel_cutlass_kernel_cudnnsdpafwdfmha_forward_sm100_d256BlackwellFusedMultiHeadAttentionForward_object_at__TiledMMA_ThrLayoutVMNK21111000_PermutationMNK____MMAAtom_ThrID21_ShapeMNK256128_0)
        /*0008*/ 	.word	0x000000a8


	//----- nvinfo : EIATTR_FRAME_SIZE
	.align		4
.L_6:
        /*000c*/ 	.byte	0x04, 0x11
        /*000e*/ 	.short	(.L_8 - .L_7)
	.align		4
.L_7:
        /*0010*/ 	.word	index@($__internal_3_$__cuda_sm3x_div_rn_noftz_f32_slowpath)
        /*0014*/ 	.word	0x00000008


	//----- nvinfo : EIATTR_FRAME_SIZE
	.align		4
.L_8:
        /*0018*/ 	.byte	0x04, 0x11
        /*001a*/ 	.short	(.L_10 - .L_9)
	.align		4
.L_9:
        /*001c*/ 	.word	index@($__internal_2_$__cuda_sm10x_tcgen05_guardrail_trap_unallocated_columns_being_dealloced)
        /*0020*/ 	.word	0x00000008


	//----- nvinfo : EIATTR_FRAME_SIZE
	.align		4
.L_10:
        /*0024*/ 	.byte	0x04, 0x11
        /*0026*/ 	.short	(.L_12 - .L_11)
	.align		4
.L_11:
        /*0028*/ 	.word	index@($__internal_1_$__cuda_sm10x_tcgen05_guardrail_trap_phase_invalid_during_alloc)
        /*002c*/ 	.word	0x00000008


	//----- nvinfo : EIATTR_FRAME_SIZE
	.align		4
.L_12:
        /*0030*/ 	.byte	0x04, 0x11
        /*0032*/ 	.short	(.L_14 - .L_13)
	.align		4
.L_13:
        /*0034*/ 	.word	index@($__internal_0_$__cuda_sm10x_tcgen05_guardrail_trap_col_being_dealloced_not_returned_by_alloc)
        /*0038*/ 	.word	0x00000008


	//----- nvinfo : EIATTR_FRAME_SIZE
	.align		4
.L_14:
        /*003c*/ 	.byte	0x04, 0x11
        /*003e*/ 	.short	(.L_16 - .L_15)
	.align		4
.L_15:
        /*0040*/ 	.word	index@(kernel_cutlass_kernel_cudnnsdpafwdfmha_forward_sm100_d256BlackwellFusedMultiHeadAttentionForward_object_at__TiledMMA_ThrLayoutVMNK21111000_PermutationMNK____MMAAtom_ThrID21_ShapeMNK256128_0)
        /*0044*/ 	.word	0x00000008


	//----- nvinfo : EIATTR_MIN_STACK_SIZE
	.align		4
.L_16:
        /*0048*/ 	.byte	0x04, 0x12
        /*004a*/ 	.short	(.L_18 - .L_17)
	.align		4
.L_17:
        /*004c*/ 	.word	index@(kernel_cutlass_kernel_cudnnsdpafwdfmha_forward_sm100_d256BlackwellFusedMultiHeadAttentionForward_object_at__TiledMMA_ThrLayoutVMNK21111000_PermutationMNK____MMAAtom_ThrID21_ShapeMNK256128_0)
        /*0050*/ 	.word	0x00000008
.L_18:


//--------------------- .nv.info.kernel_cutlass_kernel_cudnnsdpafwdfmha_forward_sm100_d256BlackwellFusedMultiHeadAttentionForward_object_at__TiledMMA_ThrLayoutVMNK21111000_PermutationMNK____MMAAtom_ThrID21_ShapeMNK256128_0 --------------------------
	.section	.nv.info.kernel_cutlass_kernel_cudnnsdpafwdfmha_forward_sm100_d256BlackwellFusedMultiHeadAttentionForward_object_at__TiledMMA_ThrLayoutVMNK21111000_PermutationMNK____MMAAtom_ThrID21_ShapeMNK256128_0,"",@"SHT_CUDA_INFO"
	.sectionflags	@""
	.align	4


	//----- nvinfo : EIATTR_CUDA_API_VERSION
	.align		4
        /*0000*/ 	.byte	0x04, 0x37
        /*0002*/ 	.short	(.L_20 - .L_19)
.L_19:
        /*0004*/ 	.word	0x00000081


	//----- nvinfo : EIATTR_KPARAM_INFO
	.align		4
.L_20:
        /*0008*/ 	.byte	0x04, 0x17
        /*000a*/ 	.short	(.L_22 - .L_21)
.L_21:
        /*000c*/ 	.word	0x00000000
        /*0010*/ 	.short	0x000f
        /*0012*/ 	.short	0x02ec
        /*0014*/ 	.byte	0x00, 0xf0, 0x11, 0x00


	//----- nvinfo : EIATTR_KPARAM_INFO
	.align		4
.L_22:
        /*0018*/ 	.byte	0x04, 0x17
        /*001a*/ 	.short	(.L_24 - .L_23)
.L_23:
        /*001c*/ 	.word	0x00000000
        /*0020*/ 	.short	0x000e
        /*0022*/ 	.short	0x02e8
        /*0024*/ 	.byte	0x00, 0xf0, 0x11, 0x00


	//----- nvinfo : EIATTR_KPARAM_INFO
	.align		4
.L_24:
        /*0028*/ 	.byte	0x04, 0x17
        /*002a*/ 	.short	(.L_26 - .L_25)
.L_25:
        /*002c*/ 	.word	0x00000000
        /*0030*/ 	.short	0x000d
        /*0032*/ 	.short	0x02e4
        /*0034*/ 	.byte	0x00, 0xf0, 0x11, 0x00


	//----- nvinfo : EIATTR_KPARAM_INFO
	.align		4
.L_26:
        /*0038*/ 	.byte	0x04, 0x17
        /*003a*/ 	.short	(.L_28 - .L_27)
.L_27:
        /*003c*/ 	.word	0x00000000
        /*0040*/ 	.short	0x000c
        /*0042*/ 	.short	0x02e0
        /*0044*/ 	.byte	0x00, 0xf0, 0x11, 0x00


	//----- nvinfo : EIATTR_KPARAM_INFO
	.align		4
.L_28:
        /*0048*/ 	.byte	0x04, 0x17
        /*004a*/ 	.short	(.L_30 - .L_29)
.L_29:
        /*004c*/ 	.word	0x00000000
        /*0050*/ 	.short	0x000b
        /*0052*/ 	.short	0x02dc
        /*0054*/ 	.byte	0x00, 0xf0, 0x11, 0x00


	//----- nvinfo : EIATTR_KPARAM_INFO
	.align		4
.L_30:
        /*0058*/ 	.byte	0x04, 0x17
        /*005a*/ 	.short	(.L_32 - .L_31)
.L_31:
        /*005c*/ 	.word	0x00000000
        /*0060*/ 	.short	0x000a
        /*0062*/ 	.short	0x02d8
        /*0064*/ 	.byte	0x00, 0xf0, 0x11, 0x00


	//----- nvinfo : EIATTR_KPARAM_INFO
	.align		4
.L_32:
        /*0068*/ 	.byte	0x04, 0x17
        /*006a*/ 	.short	(.L_34 - .L_33)
.L_33:
        /*006c*/ 	.word	0x00000000
        /*0070*/ 	.short	0x0009
        /*0072*/ 	.short	0x02a0
        /*0074*/ 	.byte	0x00, 0xf0, 0xe1, 0x00


	//----- nvinfo : EIATTR_KPARAM_INFO
	.align		4
.L_34:
        /*0078*/ 	.byte	0x04, 0x17
        /*007a*/ 	.short	(.L_36 - .L_35)
.L_35:
        /*007c*/ 	.word	0x00000000
        /*0080*/ 	.short	0x0008
        /*0082*/ 	.short	0x0260
        /*0084*/ 	.byte	0x00, 0xf0, 0x01, 0x01


	//----- nvinfo : EIATTR_KPARAM_INFO
	.align		4
.L_36:
        /*0088*/ 	.byte	0x04, 0x17
        /*008a*/ 	.short	(.L_38 - .L_37)
.L_37:
        /*008c*/ 	.word	0x00000000
        /*0090*/ 	.short	0x0007
        /*0092*/ 	.short	0x0240
        /*0094*/ 	.byte	0x00, 0xf0, 0x81, 0x00


	//----- nvinfo : EIATTR_KPARAM_INFO
	.align		4
.L_38:
        /*0098*/ 	.byte	0x04, 0x17
        /*009a*/ 	.short	(.L_40 - .L_39)
.L_39:
        /*009c*/ 	.word	0x00000000
        /*00a0*/ 	.short	0x0006
        /*00a2*/ 	.short	0x01c0
        /*00a4*/ 	.byte	0x00, 0xf0, 0x01, 0x02


	//----- nvinfo : EIATTR_KPARAM_INFO
	.align		4
.L_40:
        /*00a8*/ 	.byte	0x04, 0x17
        /*00aa*/ 	.short	(.L_42 - .L_41)
.L_41:
        /*00ac*/ 	.word	0x00000000
        /*00b0*/ 	.short	0x0005
        /*00b2*/ 	.short	0x0180
        /*00b4*/ 	.byte	0x00, 0xf0, 0x61, 0x00


	//----- nvinfo : EIATTR_KPARAM_INFO
	.align		4
.L_42:
        /*00b8*/ 	.byte	0x04, 0x17
        /*00ba*/ 	.short	(.L_44 - .L_43)
.L_43:
        /*00bc*/ 	.word	0x00000000
        /*00c0*/ 	.short	0x0004
        /*00c2*/ 	.short	0x0100
        /*00c4*/ 	.byte	0x00, 0xf0, 0x01, 0x02


	//----- nvinfo : EIATTR_KPARAM_INFO
	.align		4
.L_44:
        /*00c8*/ 	.byte	0x04, 0x17
        /*00ca*/ 	.short	(.L_46 - .L_45)
.L_45:
        /*00cc*/ 	.word	0x00000000
        /*00d0*/ 	.short	0x0003
        /*00d2*/ 	.short	0x00c0
        /*00d4*/ 	.byte	0x00, 0xf0, 0x61, 0x00


	//----- nvinfo : EIATTR_KPARAM_INFO
	.align		4
.L_46:
        /*00d8*/ 	.byte	0x04, 0x17
        /*00da*/ 	.short	(.L_48 - .L_47)
.L_47:
        /*00dc*/ 	.word	0x00000000
        /*00e0*/ 	.short	0x0002
        /*00e2*/ 	.short	0x0040
        /*00e4*/ 	.byte	0x00, 0xf0, 0x01, 0x02


	//----- nvinfo : EIATTR_KPARAM_INFO
	.align		4
.L_48:
        /*00e8*/ 	.byte	0x04, 0x17
        /*00ea*/ 	.short	(.L_50 - .L_49)
.L_49:
        /*00ec*/ 	.word	0x00000000
        /*00f0*/ 	.short	0x0001
        /*00f2*/ 	.short	0x0003
        /*00f4*/ 	.byte	0x00, 0xf0, 0x0d, 0x00


	//----- nvinfo : EIATTR_KPARAM_INFO
	.align		4
.L_50:
        /*00f8*/ 	.byte	0x04, 0x17
        /*00fa*/ 	.short	(.L_52 - .L_51)
.L_51:
        /*00fc*/ 	.word	0x00000000
        /*0100*/ 	.short	0x0000
        /*0102*/ 	.short	0x0000
        /*0104*/ 	.byte	0x00, 0xf0, 0x0d, 0x00


	//----- nvinfo : EIATTR_AT_ENTRY_FRAGMENTS
	.align		4
.L_52:
        /*0108*/ 	.byte	0x04, 0x4f
        /*010a*/ 	.short	(.L_54 - .L_53)


	//   ....[0]....
.L_53:
        /*010c*/ 	.word	0x00000004


	//   ....[1]....
        /*0110*/ 	.word	0x00000005


	//----- nvinfo : EIATTR_RESERVED_SMEM_USED
	.align		4
.L_54:
        /*0114*/ 	.byte	0x01, 0x41
	.zero		2


	//----- nvinfo : EIATTR_SPARSE_MMA_MASK
	.align		4
        /*0118*/ 	.byte	0x03, 0x50
        /*011a*/ 	.short	0x0000


	//----- nvinfo : EIATTR_TCGEN05_2CTA_USED
	.align		4
        /*011c*/ 	.byte	0x01, 0x52
	.zero		2


	//----- nvinfo : EIATTR_MAXREG_COUNT
	.align		4
        /*0120*/ 	.byte	0x03, 0x1b
        /*0122*/ 	.short	0x00a8


	//----- nvinfo : EIATTR_NUM_BARRIERS
	.align		4
        /*0124*/ 	.byte	0x02, 0x4c
        /*0126*/ 	.byte	0x02
	.zero		1


	//----- nvinfo : EIATTR_ANNOTATIONS
	.align		4
        /*0128*/ 	.byte	0x04, 0x55
        /*012a*/ 	.short	(.L_56 - .L_55)


	//   ....[0]....
.L_55:
        /*012c*/ 	.word	0x00000001
        /*0130*/ 	.byte	0xf0, 0x0e, 0x00, 0x00, 0x01, 0x00, 0x00, 0x00, 0x70, 0x20, 0x00, 0x00, 0x01, 0x00, 0x00, 0x00
        /* <DEDUP_REMOVED lines=8> */
        /*01c0*/ 	.byte	0x70, 0xc4, 0x00, 0x00, 0x01, 0x00, 0x00, 0x00, 0x20, 0xc5, 0x00, 0x00


	//----- nvinfo : EIATTR_INT_WARP_WIDE_INSTR_OFFSETS
	.align		4
.L_56:
        /*01cc*/ 	.byte	0x04, 0x31
        /*01ce*/ 	.short	(.L_58 - .L_57)


	//   ....[0]....
.L_57:
        /*01d0*/ 	.word	0x0000c700


	//   ....[1]....
        /*01d4*/ 	.word	0x0000c740


	//----- nvinfo : EIATTR_COOP_GROUP_MASK_REGIDS
	.align		4
.L_58:
        /*01d8*/ 	.byte	0x04, 0x29
        /*01da*/ 	.short	(.L_60 - .L_59)


	//   ....[0]....
.L_59:
        /*01dc*/ 	.word	0xffffffff


	//   ....[1]....
        /*01e0*/ 	.word	0xffffffff


	//   ....[2]....
        /*01e4*/ 	.word	0xffffffff


	//   ....[3]....
        /*01e8*/ 	.word	0xffffffff


	//   ....[4]....
        /*01ec*/ 	.word	0xffffffff


	//   ....[5]....
        /*01f0*/ 	.word	0xffffffff


	//----- nvinfo : EIATTR_COOP_GROUP_INSTR_OFFSETS
	.align		4
.L_60:
        /*01f4*/ 	.byte	0x04, 0x28
        /*01f6*/ 	.short	(.L_62 - .L_61)


	//   ....[0]....
.L_61:
        /*01f8*/ 	.word	0x00000860


	//   ....[1]....
        /*01fc*/ 	.word	0x00000e70


	//   ....[2]....
        /*0200*/ 	.word	0x00000f60


	//   ....[3]....
        /*0204*/ 	.word	0x0000c400


	//   ....[4]....
        /*0208*/ 	.word	0x0000c5a0


	//   ....[5]....
        /*020c*/ 	.word	0x0000c7f0


	//----- nvinfo : EIATTR_REG_RECONFIG
	.align		4
.L_62:
        /*0210*/ 	.byte	0x01, 0x54
	.zero		2


	//----- nvinfo : EIATTR_VRC_CTA_INIT_COUNT
	.align		4
        /*0214*/ 	.byte	0x02, 0x4a
        /*0216*/ 	.byte	0x80
	.zero		1


	//----- nvinfo : EIATTR_MBARRIER_INSTR_OFFSETS
	.align		4
        /*0218*/ 	.byte	0x04, 0x39
        /*021a*/ 	.short	(.L_64 - .L_63)


	//   ....[0]....
.L_63:
        /*021c*/ 	.word	0x00000340
        /*0220*/ 	.word	0x000000ff
        /*0224*/ 	.word	0x00000000
        /*0228*/ 	.short	0x0100
        /*022a*/ 	.byte	0x05
	.zero		1


	//   ....[1]....
        /*022c*/ 	.word	0x00000350
        /*0230*/ 	.word	0x000000ff
        /*0234*/ 	.word	0x00000008
        /*0238*/ 	.short	0x0100
        /*023a*/ 	.byte	0x05
	.zero		1


	//   ....[2]....
        /*023c*/ 	.word	0x00000360
        /*0240*/ 	.word	0x000000ff
        /*0244*/ 	.word	0x00000010
        /*0248*/ 	.short	0x0100
        /*024a*/ 	.byte	0x05
	.zero		1


	//   ....[3]....
        /*024c*/ 	.word	0x00000370
        /*0250*/ 	.word	0x000000ff
        /*0254*/ 	.word	0x00000018
        /*0258*/ 	.short	0x0100
        /*025a*/ 	.byte	0x05
	.zero		1


	//   ....[4]....
        /*025c*/ 	.word	0x00000470
        /*0260*/ 	.word	0x000000ff
        /*0264*/ 	.word	0x00000020
        /*0268*/ 	.short	0x0100
        /*026a*/ 	.byte	0x05
	.zero		1


	//   ....[5]....
        /*026c*/ 	.word	0x00000480
        /*0270*/ 	.word	0x000000ff
        /*0274*/ 	.word	0x00000028
        /*0278*/ 	.short	0x0100
        /*027a*/ 	.byte	0x05
	.zero		1


	//   ....[6]....
        /*027c*/ 	.word	0x00000490
        /*0280*/ 	.word	0x000000ff
        /*0284*/ 	.word	0x00000030
        /*0288*/ 	.short	0x0100
        /*028a*/ 	.byte	0x05
	.zero		1


	//   ....[7]....
        /*028c*/ 	.word	0x000004a0
        /*0290*/ 	.word	0x000000ff
        /*0294*/ 	.word	0x00000038
        /*0298*/ 	.short	0x0100
        /*029a*/ 	.byte	0x05
	.zero		1


	//   ....[8]....
        /*029c*/ 	.word	0x000004b0
        /*02a0*/ 	.word	0x000000ff
        /*02a4*/ 	.word	0x00000040
        /*02a8*/ 	.short	0x0100
        /*02aa*/ 	.byte	0x05
	.zero		1


	//   ....[9]....
        /*02ac*/ 	.word	0x000004c0
        /*02b0*/ 	.word	0x000000ff
        /*02b4*/ 	.word	0x00000048
        /*02b8*/ 	.short	0x0100
        /*02ba*/ 	.byte	0x05
	.zero		1


	//   ....[10]....
        /*02bc*/ 	.word	0x000004d0
        /*02c0*/ 	.word	0x000000ff
        /*02c4*/ 	.word	0x00000050
        /*02c8*/ 	.short	0x0100
        /*02ca*/ 	.byte	0x05
	.zero		1


	//   ....[11]....
        /*02cc*/ 	.word	0x000004e0
        /*02d0*/ 	.word	0x000000ff
        /*02d4*/ 	.word	0x00000058
        /*02d8*/ 	.short	0x0100
        /*02da*/ 	.byte	0x05
	.zero		1


	//   ....[12]....
        /*02dc*/ 	.word	0x000004f0
        /*02e0*/ 	.word	0x000000ff
        /*02e4*/ 	.word	0x00000060
        /*02e8*/ 	.short	0x0100
        /*02ea*/ 	.byte	0x05
	.zero		1


	//   ....[13]....
        /*02ec*/ 	.word	0x00000500
        /*02f0*/ 	.word	0x000000ff
        /*02f4*/ 	.word	0x00000068
        /*02f8*/ 	.short	0x0100
        /*02fa*/ 	.byte	0x05
	.zero		1


	//   ....[14]....
        /*02fc*/ 	.word	0x00000510
        /*0300*/ 	.word	0x000000ff
        /*0304*/ 	.word	0x00000070
        /*0308*/ 	.short	0x0100
        /*030a*/ 	.byte	0x05
	.zero		1


	//   ....[15]....
        /*030c*/ 	.word	0x00000520
        /*0310*/ 	.word	0x000000ff
        /*0314*/ 	.word	0x00000078
        /*0318*/ 	.short	0x0100
        /*031a*/ 	.byte	0x05
	.zero		1


	//   ....[16]....
        /*031c*/ 	.word	0x00000680
        /*0320*/ 	.word	0x000000ff
        /*0324*/ 	.word	0x00000080
        /*0328*/ 	.short	0x0100
        /*032a*/ 	.byte	0x06
	.zero		1


	//   ....[17]....
        /*032c*/ 	.word	0x00000690
        /*0330*/ 	.word	0x000000ff
        /*0334*/ 	.word	0x00000088
        /*0338*/ 	.short	0x0100
        /*033a*/ 	.byte	0x06
	.zero		1


	//   ....[18]....
        /*033c*/ 	.word	0x000006a0
        /*0340*/ 	.word	0x000000ff
        /*0344*/ 	.word	0x00000090
        /*0348*/ 	.short	0x0100
        /*034a*/ 	.byte	0x06
	.zero		1


	//   ....[19]....
        /*034c*/ 	.word	0x000006b0
        /*0350*/ 	.word	0x000000ff
        /*0354*/ 	.word	0x00000098
        /*0358*/ 	.short	0x0100
        /*035a*/ 	.byte	0x06
	.zero		1


	//   ....[20]....
        /*035c*/ 	.word	0x000006c0
        /*0360*/ 	.word	0x000000ff
        /*0364*/ 	.word	0x000000a0
        /*0368*/ 	.short	0x0100
        /*036a*/ 	.byte	0x06
	.zero		1


	//   ....[21]....
        /*036c*/ 	.word	0x000006d0
        /*0370*/ 	.word	0x000000ff
        /*0374*/ 	.word	0x000000a8
        /*0378*/ 	.short	0x0100
        /*037a*/ 	.byte	0x06
	.zero		1


	//   ....[22]....
        /*037c*/ 	.word	0x000006e0
        /*0380*/ 	.word	0x000000ff
        /*0384*/ 	.word	0x000000b0
        /*0388*/ 	.short	0x0100
        /*038a*/ 	.byte	0x06
	.zero		1


	//   ....[23]....
        /*038c*/ 	.word	0x000006f0
        /*0390*/ 	.word	0x000000ff
        /*0394*/ 	.word	0x000000b8
        /*0398*/ 	.short	0x0100
        /*039a*/ 	.byte	0x06
	.zero		1


	//   ....[24]....
        /*039c*/ 	.word	0x00000700
        /*03a0*/ 	.word	0x000000ff
        /*03a4*/ 	.word	0x000000c0
        /*03a8*/ 	.short	0x0100
        /*03aa*/ 	.byte	0x06
	.zero		1


	//   ....[25]....
        /*03ac*/ 	.word	0x00000710
        /*03b0*/ 	.word	0x000000ff
        /*03b4*/ 	.word	0x000000c8
        /*03b8*/ 	.short	0x0100
        /*03ba*/ 	.byte	0x06
	.zero		1


	//   ....[26]....
        /*03bc*/ 	.word	0x00000720
        /*03c0*/ 	.word	0x000000ff
        /*03c4*/ 	.word	0x000000d0
        /*03c8*/ 	.short	0x0100
        /*03ca*/ 	.byte	0x06
	.zero		1


	//   ....[27]....
        /*03cc*/ 	.word	0x00000730
        /*03d0*/ 	.word	0x000000ff
        /*03d4*/ 	.word	0x000000d8
        /*03d8*/ 	.short	0x0100
        /*03da*/ 	.byte	0x06
	.zero		1


	//   ....[28]....
        /*03dc*/ 	.word	0x00000820
        /*03e0*/ 	.word	0x000000ff
        /*03e4*/ 	.word	0x000000e0
        /*03e8*/ 	.short	0x0100
        /*03ea*/ 	.byte	0x05
	.zero		1


	//   ....[29]....
        /*03ec*/ 	.word	0x00000ae0
        /*03f0*/ 	.word	0x0000000c
        /*03f4*/ 	.word	0x00000000
        /*03f8*/ 	.short	0x010a
        /*03fa*/ 	.byte	0xff
	.zero		1


	//   ....[30]....
        /*03fc*/ 	.word	0x00000b00
        /*0400*/ 	.word	0x0000000c
        /*0404*/ 	.word	0x00000000
        /*0408*/ 	.short	0x010a
        /*040a*/ 	.byte	0xff
	.zero		1


	//   ....[31]....
        /*040c*/ 	.word	0x00000ce0
        /*0410*/ 	.word	0x00000008
        /*0414*/ 	.word	0x00000000
        /*0418*/ 	.short	0x010a
        /*041a*/ 	.byte	0xff
	.zero		1


	//   ....[32]....
        /*041c*/ 	.word	0x00000d00
        /*0420*/ 	.word	0x00000008
        /*0424*/ 	.word	0x00000000
        /*0428*/ 	.short	0x010a
        /*042a*/ 	.byte	0xff
	.zero		1


	//   ....[33]....
        /*042c*/ 	.word	0x00000df0
        /*0430*/ 	.word	0x00000008
        /*0434*/ 	.word	0x00000000
        /*0438*/ 	.short	0x0101
        /*043a*/ 	.byte	0xff
	.zero		1


	//   ....[34]....
        /*043c*/ 	.word	0x00001780
        /*0440*/ 	.word	0x000000ff
        /*0444*/ 	.word	0x00000010
        /*0448*/ 	.short	0x010a
        /*044a*/ 	.byte	0x08
	.zero		1


	//   ....[35]....
        /*044c*/ 	.word	0x00001960
        /*0450*/ 	.word	0x000000ff
        /*0454*/ 	.word	0x00000040
        /*0458*/ 	.short	0x010a
        /*045a*/ 	.byte	0x19
	.zero		1


	//   ....[36]....
        /*045c*/ 	.word	0x00001c60
        /*0460*/ 	.word	0x000000ff
        /*0464*/ 	.word	0x00000040
        /*0468*/ 	.short	0x010a
        /*046a*/ 	.byte	0x09
	.zero		1


	//   ....[37]....
        /*046c*/ 	.word	0x00001e20
        /*0470*/ 	.word	0x000000ff
        /*0474*/ 	.word	0x00000040
        /*0478*/ 	.short	0x010a
        /*047a*/ 	.byte	0x11
	.zero		1


	//   ....[38]....
        /*047c*/ 	.word	0x000020e0
        /*0480*/ 	.word	0x000000ff
        /*0484*/ 	.word	0x00000040
        /*0488*/ 	.short	0x010a
        /*048a*/ 	.byte	0x11
	.zero		1


	//   ....[39]....
        /*048c*/ 	.word	0x000021d0
        /*0490*/ 	.word	0x000000ff
        /*0494*/ 	.word	0x00000040
        /*0498*/ 	.short	0x010a
        /*049a*/ 	.byte	0x10
	.zero		1


	//   ....[40]....
        /*049c*/ 	.word	0x00002420
        /*04a0*/ 	.word	0x00000005
        /*04a4*/ 	.word	0x00000040
        /*04a8*/ 	.short	0x010a
        /*04aa*/ 	.byte	0xff
	.zero		1


	//   ....[41]....
        /*04ac*/ 	.word	0x00002480
        /*04b0*/ 	.word	0x00000004
        /*04b4*/ 	.word	0x00000018
        /*04b8*/ 	.short	0x010a
        /*04ba*/ 	.byte	0xff
	.zero		1


	//   ....[42]....
        /*04bc*/ 	.word	0x00002760
        /*04c0*/ 	.word	0x00000004
        /*04c4*/ 	.word	0x00000070
        /*04c8*/ 	.short	0x010a
        /*04ca*/ 	.byte	0xff
	.zero		1


	//   ....[43]....
        /*04cc*/ 	.word	0x00002900
        /*04d0*/ 	.word	0x00000009
        /*04d4*/ 	.word	0x00000000
        /*04d8*/ 	.short	0x010a
        /*04da*/ 	.byte	0xff
	.zero		1


	//   ....[44]....
        /*04dc*/ 	.word	0x00002930
        /*04e0*/ 	.word	0x000000ff
        /*04e4*/ 	.word	0x00000020
        /*04e8*/ 	.short	0x010a
        /*04ea*/ 	.byte	0x13
	.zero		1


	//   ....[45]....
        /*04ec*/ 	.word	0x00003030
        /*04f0*/ 	.word	0x00000004
        /*04f4*/ 	.word	0x00000070
        /*04f8*/ 	.short	0x010a
        /*04fa*/ 	.byte	0xff
	.zero		1


	//   ....[46]....
        /*04fc*/ 	.word	0x000030e0
        /*0500*/ 	.word	0x00000010
        /*0504*/ 	.word	0x00000020
        /*0508*/ 	.short	0x010a
        /*050a*/ 	.byte	0xff
	.zero		1


	//   ....[47]....
        /*050c*/ 	.word	0x000033f0
        /*0510*/ 	.word	0x000000ff
        /*0514*/ 	.word	0x00000080
        /*0518*/ 	.short	0x010a
        /*051a*/ 	.byte	0x1a
	.zero		1


	//   ....[48]....
        /*051c*/ 	.word	0x00003420
        /*0520*/ 	.word	0x000000ff
        /*0524*/ 	.word	0x000000d8
        /*0528*/ 	.short	0x010a
        /*052a*/ 	.byte	0x0b
	.zero		1


	//   ....[49]....
        /*052c*/ 	.word	0x00003510
        /*0530*/ 	.word	0x000000ff
        /*0534*/ 	.word	0x00000020
        /*0538*/ 	.short	0x010a
        /*053a*/ 	.byte	0x11
	.zero		1


	//   ....[50]....
        /*053c*/ 	.word	0x00003930
        /*0540*/ 	.word	0x00000004
        /*0544*/ 	.word	0x00000070
        /*0548*/ 	.short	0x010a
        /*054a*/ 	.byte	0xff
	.zero		1


	//   ....[51]....
        /*054c*/ 	.word	0x00003b00
        /*0550*/ 	.word	0x00000009
        /*0554*/ 	.word	0x00000020
        /*0558*/ 	.short	0x010a
        /*055a*/ 	.byte	0xff
	.zero		1


	//   ....[52]....
        /*055c*/ 	.word	0x00004020
        /*0560*/ 	.word	0x0000000d
        /*0564*/ 	.word	0x00000080
        /*0568*/ 	.short	0x010a
        /*056a*/ 	.byte	0xff
	.zero		1


	//   ....[53]....
        /*056c*/ 	.word	0x00004050
        /*0570*/ 	.word	0x00000005
        /*0574*/ 	.word	0x000000d8
        /*0578*/ 	.short	0x010a
        /*057a*/ 	.byte	0xff
	.zero		1


	//   ....[54]....
        /*057c*/ 	.word	0x000041b0
        /*0580*/ 	.word	0x00000007
        /*0584*/ 	.word	0x00000020
        /*0588*/ 	.short	0x010a
        /*058a*/ 	.byte	0xff
	.zero		1


	//   ....[55]....
        /*058c*/ 	.word	0x00004860
        /*0590*/ 	.word	0x00000004
        /*0594*/ 	.word	0x00000070
        /*0598*/ 	.short	0x010a
        /*059a*/ 	.byte	0xff
	.zero		1


	//   ....[56]....
        /*059c*/ 	.word	0x000049c0
        /*05a0*/ 	.word	0x00000005
        /*05a4*/ 	.word	0x00000000
        /*05a8*/ 	.short	0x010a
        /*05aa*/ 	.byte	0xff
	.zero		1


	//   ....[57]....
        /*05ac*/ 	.word	0x000049f0
        /*05b0*/ 	.word	0x00000007
        /*05b4*/ 	.word	0x00000020
        /*05b8*/ 	.short	0x010a
        /*05ba*/ 	.byte	0xff
	.zero		1


	//   ....[58]....
        /*05bc*/ 	.word	0x00005150
        /*05c0*/ 	.word	0x0000000c
        /*05c4*/ 	.word	0x00000080
        /*05c8*/ 	.short	0x010a
        /*05ca*/ 	.byte	0xff
	.zero		1


	//   ....[59]....
        /*05cc*/ 	.word	0x00005180
        /*05d0*/ 	.word	0x00000005
        /*05d4*/ 	.word	0x000000d8
        /*05d8*/ 	.short	0x010a
        /*05da*/ 	.byte	0xff
	.zero		1


	//   ....[60]....
        /*05dc*/ 	.word	0x000052b0
        /*05e0*/ 	.word	0x00000007
        /*05e4*/ 	.word	0x00000020
        /*05e8*/ 	.short	0x010a
        /*05ea*/ 	.byte	0xff
	.zero		1


	//   ....[61]....
        /*05ec*/ 	.word	0x000057f0
        /*05f0*/ 	.word	0x00000005
        /*05f4*/ 	.word	0x00000070
        /*05f8*/ 	.short	0x010a
        /*05fa*/ 	.byte	0xff
	.zero		1


	//   ....[62]....
        /*05fc*/ 	.word	0x00005820
        /*0600*/ 	.word	0x00000004
        /*0604*/ 	.word	0x000000d8
        /*0608*/ 	.short	0x010a
        /*060a*/ 	.byte	0xff
	.zero		1


	//   ....[63]....
        /*060c*/ 	.word	0x00005b70
        /*0610*/ 	.word	0x000000a9
        /*0614*/ 	.word	0x00000060
        /*0618*/ 	.short	0x010a
        /*061a*/ 	.byte	0xff
	.zero		1


	//   ....[64]....
        /*061c*/ 	.word	0x00005cb0
        /*0620*/ 	.word	0x00000085
        /*0624*/ 	.word	0x00000000
        /*0628*/ 	.short	0x0101
        /*062a*/ 	.byte	0xff
	.zero		1


	//   ....[65]....
        /*062c*/ 	.word	0x00007ee0
        /*0630*/ 	.word	0x000000a1
        /*0634*/ 	.word	0x000000b0
        /*0638*/ 	.short	0x010a
        /*063a*/ 	.byte	0xff
	.zero		1


	//   ....[66]....
        /*063c*/ 	.word	0x00008460
        /*0640*/ 	.word	0x000000a1
        /*0644*/ 	.word	0x000000a0
        /*0648*/ 	.short	0x0101
        /*064a*/ 	.byte	0xff
	.zero		1


	//   ....[67]....
        /*064c*/ 	.word	0x000084e0
        /*0650*/ 	.word	0x000000b5
        /*0654*/ 	.word	0x00000090
        /*0658*/ 	.short	0x010a
        /*065a*/ 	.byte	0xff
	.zero		1


	//   ....[68]....
        /*065c*/ 	.word	0x000097f0
        /*0660*/ 	.word	0x000000b5
        /*0664*/ 	.word	0x00000000
        /*0668*/ 	.short	0x0101
        /*066a*/ 	.byte	0xff
	.zero		1


	//   ....[69]....
        /*066c*/ 	.word	0x00009d00
        /*0670*/ 	.word	0x00000005
        /*0674*/ 	.word	0x000000c8
        /*0678*/ 	.short	0x010a
        /*067a*/ 	.byte	0xff
	.zero		1


	//   ....[70]....
        /*067c*/ 	.word	0x00009e10
        /*0680*/ 	.word	0x00000005
        /*0684*/ 	.word	0x000000c0
        /*0688*/ 	.short	0x0101
        /*068a*/ 	.byte	0xff
	.zero		1


	//   ....[71]....
        /*068c*/ 	.word	0x0000a250
        /*0690*/ 	.word	0x000000ae
        /*0694*/ 	.word	0x00000090
        /*0698*/ 	.short	0x010a
        /*069a*/ 	.byte	0xff
	.zero		1


	//   ....[72]....
        /*069c*/ 	.word	0x0000a280
        /*06a0*/ 	.word	0x000000b4
        /*06a4*/ 	.word	0x000000b0
        /*06a8*/ 	.short	0x010a
        /*06aa*/ 	.byte	0xff
	.zero		1


	//   ....[73]....
        /*06ac*/ 	.word	0x0000a420
        /*06b0*/ 	.word	0x00000044
        /*06b4*/ 	.word	0x000000a0
        /*06b8*/ 	.short	0x010a
        /*06ba*/ 	.byte	0xff
	.zero		1


	//   ....[74]....
        /*06bc*/ 	.word	0x0000a660
        /*06c0*/ 	.word	0x00000044
        /*06c4*/ 	.word	0x000000b0
        /*06c8*/ 	.short	0x0101
        /*06ca*/ 	.byte	0xff
	.zero		1


	//   ....[75]....
        /*06cc*/ 	.word	0x0000a7b0
        /*06d0*/ 	.word	0x00000006
        /*06d4*/ 	.word	0x000000a0
        /*06d8*/ 	.short	0x010a
        /*06da*/ 	.byte	0xff
	.zero		1


	//   ....[76]....
        /*06dc*/ 	.word	0x0000a850
        /*06e0*/ 	.word	0x00000006
        /*06e4*/ 	.word	0x000000b0
        /*06e8*/ 	.short	0x0101
        /*06ea*/ 	.byte	0xff
	.zero		1


	//   ....[77]....
        /*06ec*/ 	.word	0x0000a870
        /*06f0*/ 	.word	0x00000044
        /*06f4*/ 	.word	0x000000d0
        /*06f8*/ 	.short	0x010a
        /*06fa*/ 	.byte	0xff
	.zero		1


	//   ....[78]....
        /*06fc*/ 	.word	0x0000b370
        /*0700*/ 	.word	0x0000004a
        /*0704*/ 	.word	0x00000000
        /*0708*/ 	.short	0x0101
        /*070a*/ 	.byte	0xff
	.zero		1


	//   ....[79]....
        /*070c*/ 	.word	0x0000b3a0
        /*0710*/ 	.word	0x00000044
        /*0714*/ 	.word	0x000000c0
        /*0718*/ 	.short	0x010a
        /*071a*/ 	.byte	0xff
	.zero		1


	//   ....[80]....
        /*071c*/ 	.word	0x0000b480
        /*0720*/ 	.word	0x00000044
        /*0724*/ 	.word	0x000000c8
        /*0728*/ 	.short	0x0101
        /*072a*/ 	.byte	0xff
	.zero		1


	//   ....[81]....
        /*072c*/ 	.word	0x0000b570
        /*0730*/ 	.word	0x00000044
        /*0734*/ 	.word	0x000000d0
        /*0738*/ 	.short	0x010a
        /*073a*/ 	.byte	0xff
	.zero		1


	//   ....[82]....
        /*073c*/ 	.word	0x0000c320
        /*0740*/ 	.word	0x00000005
        /*0744*/ 	.word	0x00000000
        /*0748*/ 	.short	0x0101
        /*074a*/ 	.byte	0xff
	.zero		1


	//   ....[83]....
        /*074c*/ 	.word	0x0000c570
        /*0750*/ 	.word	0x00000008
        /*0754*/ 	.word	0x00000000
        /*0758*/ 	.short	0x0101
        /*075a*/ 	.byte	0xff
	.zero		1


	//   ....[84]....
        /*075c*/ 	.word	0x0000c580
        /*0760*/ 	.word	0x00000004
        /*0764*/ 	.word	0x000000e0
        /*0768*/ 	.short	0x010a
        /*076a*/ 	.byte	0xff
	.zero		1


	//   ....[85]....
        /*076c*/ 	.word	0x0000c820
        /*0770*/ 	.word	0x0000000c
        /*0774*/ 	.word	0x00000000
        /*0778*/ 	.short	0x010a
        /*077a*/ 	.byte	0xff
	.zero		1


	//   ....[86]....
        /*077c*/ 	.word	0x0000c880
        /*0780*/ 	.word	0x00000008
        /*0784*/ 	.word	0x00000000
        /*0788*/ 	.short	0x010a
        /*078a*/ 	.byte	0xff
	.zero		1


	//   ....[87]....
        /*078c*/ 	.word	0x0000c8f0
        /*0790*/ 	.word	0x00000005
        /*0794*/ 	.word	0x00000010
        /*0798*/ 	.short	0x010a
        /*079a*/ 	.byte	0xff
	.zero		1


	//   ....[88]....
        /*079c*/ 	.word	0x0000c960
        /*07a0*/ 	.word	0x00000004
        /*07a4*/ 	.word	0x00000040
        /*07a8*/ 	.short	0x010a
        /*07aa*/ 	.byte	0xff
	.zero		1


	//   ....[89]....
        /*07ac*/ 	.word	0x0000c9d0
        /*07b0*/ 	.word	0x00000004
        /*07b4*/ 	.word	0x00000040
        /*07b8*/ 	.short	0x010a
        /*07ba*/ 	.byte	0xff
	.zero		1


	//   ....[90]....
        /*07bc*/ 	.word	0x0000ca40
        /*07c0*/ 	.word	0x00000004
        /*07c4*/ 	.word	0x00000040
        /*07c8*/ 	.short	0x010a
        /*07ca*/ 	.byte	0xff
	.zero		1


	//   ....[91]....
        /*07cc*/ 	.word	0x0000cab0
        /*07d0*/ 	.word	0x00000005
        /*07d4*/ 	.word	0x00000040
        /*07d8*/ 	.short	0x010a
        /*07da*/ 	.byte	0xff
	.zero		1


	//   ....[92]....
        /*07dc*/ 	.word	0x0000cb20
        /*07e0*/ 	.word	0x00000005
        /*07e4*/ 	.word	0x00000040
        /*07e8*/ 	.short	0x010a
        /*07ea*/ 	.byte	0xff
	.zero		1


	//   ....[93]....
        /*07ec*/ 	.word	0x0000cb80
        /*07f0*/ 	.word	0x00000005
        /*07f4*/ 	.word	0x00000040
        /*07f8*/ 	.short	0x010a
        /*07fa*/ 	.byte	0xff
	.zero		1


	//   ....[94]....
        /*07fc*/ 	.word	0x0000cbd0
        /*0800*/ 	.word	0x00000004
        /*0804*/ 	.word	0x00000018
        /*0808*/ 	.short	0x010a
        /*080a*/ 	.byte	0xff
	.zero		1


	//   ....[95]....
        /*080c*/ 	.word	0x0000cc40
        /*0810*/ 	.word	0x00000004
        /*0814*/ 	.word	0x00000070
        /*0818*/ 	.short	0x010a
        /*081a*/ 	.byte	0xff
	.zero		1


	//   ....[96]....
        /*081c*/ 	.word	0x0000cca0
        /*0820*/ 	.word	0x00000009
        /*0824*/ 	.word	0x00000000
        /*0828*/ 	.short	0x010a
        /*082a*/ 	.byte	0xff
	.zero		1


	//   ....[97]....
        /*082c*/ 	.word	0x0000cd10
        /*0830*/ 	.word	0x00000009
        /*0834*/ 	.word	0x00000020
        /*0838*/ 	.short	0x010a
        /*083a*/ 	.byte	0xff
	.zero		1


	//   ....[98]....
        /*083c*/ 	.word	0x0000cd70
        /*0840*/ 	.word	0x00000004
        /*0844*/ 	.word	0x00000070
        /*0848*/ 	.short	0x010a
        /*084a*/ 	.byte	0xff
	.zero		1


	//   ....[99]....
        /*084c*/ 	.word	0x0000cdd0
        /*0850*/ 	.word	0x00000010
        /*0854*/ 	.word	0x00000020
        /*0858*/ 	.short	0x010a
        /*085a*/ 	.byte	0xff
	.zero		1


	//   ....[100]....
        /*085c*/ 	.word	0x0000ce40
        /*0860*/ 	.word	0x00000004
        /*0864*/ 	.word	0x00000080
        /*0868*/ 	.short	0x010a
        /*086a*/ 	.byte	0xff
	.zero		1


	//   ....[101]....
        /*086c*/ 	.word	0x0000cec0
        /*0870*/ 	.word	0x00000004
        /*0874*/ 	.word	0x000000d8
        /*0878*/ 	.short	0x010a
        /*087a*/ 	.byte	0xff
	.zero		1


	//   ....[102]....
        /*087c*/ 	.word	0x0000cf30
        /*0880*/ 	.word	0x00000004
        /*0884*/ 	.word	0x00000020
        /*0888*/ 	.short	0x010a
        /*088a*/ 	.byte	0xff
	.zero		1


	//   ....[103]....
        /*088c*/ 	.word	0x0000cf90
        /*0890*/ 	.word	0x00000004
        /*0894*/ 	.word	0x00000070
        /*0898*/ 	.short	0x010a
        /*089a*/ 	.byte	0xff
	.zero		1


	//   ....[104]....
        /*089c*/ 	.word	0x0000cff0
        /*08a0*/ 	.word	0x00000009
        /*08a4*/ 	.word	0x00000020
        /*08a8*/ 	.short	0x010a
        /*08aa*/ 	.byte	0xff
	.zero		1


	//   ....[105]....
        /*08ac*/ 	.word	0x0000d050
        /*08b0*/ 	.word	0x0000000d
        /*08b4*/ 	.word	0x00000080
        /*08b8*/ 	.short	0x010a
        /*08ba*/ 	.byte	0xff
	.zero		1


	//   ....[106]....
        /*08bc*/ 	.word	0x0000d0b0
        /*08c0*/ 	.word	0x00000005
        /*08c4*/ 	.word	0x000000d8
        /*08c8*/ 	.short	0x010a
        /*08ca*/ 	.byte	0xff
	.zero		1


	//   ....[107]....
        /*08cc*/ 	.word	0x0000d110
        /*08d0*/ 	.word	0x00000007
        /*08d4*/ 	.word	0x00000020
        /*08d8*/ 	.short	0x010a
        /*08da*/ 	.byte	0xff
	.zero		1


	//   ....[108]....
        /*08dc*/ 	.word	0x0000d180
        /*08e0*/ 	.word	0x00000004
        /*08e4*/ 	.word	0x00000070
        /*08e8*/ 	.short	0x010a
        /*08ea*/ 	.byte	0xff
	.zero		1


	//   ....[109]....
        /*08ec*/ 	.word	0x0000d1e0
        /*08f0*/ 	.word	0x00000005
        /*08f4*/ 	.word	0x00000000
        /*08f8*/ 	.short	0x010a
        /*08fa*/ 	.byte	0xff
	.zero		1


	//   ....[110]....
        /*08fc*/ 	.word	0x0000d250
        /*0900*/ 	.word	0x00000007
        /*0904*/ 	.word	0x00000020
        /*0908*/ 	.short	0x010a
        /*090a*/ 	.byte	0xff
	.zero		1


	//   ....[111]....
        /*090c*/ 	.word	0x0000d2b0
        /*0910*/ 	.word	0x0000000c
        /*0914*/ 	.word	0x00000080
        /*0918*/ 	.short	0x010a
        /*091a*/ 	.byte	0xff
	.zero		1


	//   ....[112]....
        /*091c*/ 	.word	0x0000d310
        /*0920*/ 	.word	0x00000005
        /*0924*/ 	.word	0x000000d8
        /*0928*/ 	.short	0x010a
        /*092a*/ 	.byte	0xff
	.zero		1


	//   ....[113]....
        /*092c*/ 	.word	0x0000d370
        /*0930*/ 	.word	0x00000007
        /*0934*/ 	.word	0x00000020
        /*0938*/ 	.short	0x010a
        /*093a*/ 	.byte	0xff
	.zero		1


	//   ....[114]....
        /*093c*/ 	.word	0x0000d3d0
        /*0940*/ 	.word	0x00000005
        /*0944*/ 	.word	0x00000070
        /*0948*/ 	.short	0x010a
        /*094a*/ 	.byte	0xff
	.zero		1


	//   ....[115]....
        /*094c*/ 	.word	0x0000d430
        /*0950*/ 	.word	0x00000004
        /*0954*/ 	.word	0x000000d8
        /*0958*/ 	.short	0x010a
        /*095a*/ 	.byte	0xff
	.zero		1


	//   ....[116]....
        /*095c*/ 	.word	0x0000d490
        /*0960*/ 	.word	0x000000a9
        /*0964*/ 	.word	0x00000060
        /*0968*/ 	.short	0x010a
        /*096a*/ 	.byte	0xff
	.zero		1


	//   ....[117]....
        /*096c*/ 	.word	0x0000d4f0
        /*0970*/ 	.word	0x000000a1
        /*0974*/ 	.word	0x000000b0
        /*0978*/ 	.short	0x010a
        /*097a*/ 	.byte	0xff
	.zero		1


	//   ....[118]....
        /*097c*/ 	.word	0x0000d550
        /*0980*/ 	.word	0x000000b5
        /*0984*/ 	.word	0x00000090
        /*0988*/ 	.short	0x010a
        /*098a*/ 	.byte	0xff
	.zero		1


	//   ....[119]....
        /*098c*/ 	.word	0x0000d5c0
        /*0990*/ 	.word	0x00000005
        /*0994*/ 	.word	0x000000c8
        /*0998*/ 	.short	0x010a
        /*099a*/ 	.byte	0xff
	.zero		1


	//   ....[120]....
        /*099c*/ 	.word	0x0000d620
        /*09a0*/ 	.word	0x000000ae
        /*09a4*/ 	.word	0x00000090
        /*09a8*/ 	.short	0x010a
        /*09aa*/ 	.byte	0xff
	.zero		1


	//   ....[121]....
        /*09ac*/ 	.word	0x0000d680
        /*09b0*/ 	.word	0x000000b4
        /*09b4*/ 	.word	0x000000b0
        /*09b8*/ 	.short	0x010a
        /*09ba*/ 	.byte	0xff
	.zero		1


	//   ....[122]....
        /*09bc*/ 	.word	0x0000d6d0
        /*09c0*/ 	.word	0x00000044
        /*09c4*/ 	.word	0x000000a0
        /*09c8*/ 	.short	0x010a
        /*09ca*/ 	.byte	0xff
	.zero		1


	//   ....[123]....
        /*09cc*/ 	.word	0x0000d740
        /*09d0*/ 	.word	0x00000006
        /*09d4*/ 	.word	0x000000a0
        /*09d8*/ 	.short	0x010a
        /*09da*/ 	.byte	0xff
	.zero		1


	//   ....[124]....
        /*09dc*/ 	.word	0x0000d7a0
        /*09e0*/ 	.word	0x00000044
        /*09e4*/ 	.word	0x000000d0
        /*09e8*/ 	.short	0x010a
        /*09ea*/ 	.byte	0xff
	.zero		1


	//   ....[125]....
        /*09ec*/ 	.word	0x0000d7f0
        /*09f0*/ 	.word	0x00000044
        /*09f4*/ 	.word	0x000000c0
        /*09f8*/ 	.short	0x010a
        /*09fa*/ 	.byte	0xff
	.zero		1


	//   ....[126]....
        /*09fc*/ 	.word	0x0000d850
        /*0a00*/ 	.word	0x00000044
        /*0a04*/ 	.word	0x000000d0
        /*0a08*/ 	.short	0x010a
        /*0a0a*/ 	.byte	0xff
	.zero		1


	//   ....[127]....
        /*0a0c*/ 	.word	0x0000d8a0
        /*0a10*/ 	.word	0x00000004
        /*0a14*/ 	.word	0x000000e0
        /*0a18*/ 	.short	0x010a
        /*0a1a*/ 	.byte	0xff
	.zero		1


	//----- nvinfo : EIATTR_NUM_MBARRIERS
	.align		4
.L_64:
        /*0a1c*/ 	.byte	0x03, 0x38
        /*0a1e*/ 	.short	0x001d


	//----- nvinfo : EIATTR_EXIT_INSTR_OFFSETS
	.align		4
        /*0a20*/ 	.byte	0x04, 0x1c
        /*0a22*/ 	.short	(.L_66 - .L_65)


	//   ....[0]....
.L_65:
        /*0a24*/ 	.word	0x0000c460


	//   ....[1]....
        /*0a28*/ 	.word	0x0000c800


	//----- nvinfo : EIATTR_REQNTID
	.align		4
.L_66:
        /*0a2c*/ 	.byte	0x04, 0x10
        /*0a2e*/ 	.short	(.L_68 - .L_67)
.L_67:
        /*0a30*/ 	.word	0x00000180
        /*0a34*/ 	.word	0x00000001
        /*0a38*/ 	.word	0x00000001


	//----- nvinfo : EIATTR_CRS_STACK_SIZE
	.align		4
.L_68:
        /*0a3c*/ 	.byte	0x04, 0x1e
        /*0a3e*/ 	.short	(.L_70 - .L_69)
.L_69:
        /*0a40*/ 	.word	0x00000000


	//----- nvinfo : EIATTR_CBANK_PARAM_SIZE
	.align		4
.L_70:
        /*0a44*/ 	.byte	0x03, 0x19
        /*0a46*/ 	.short	0x02f0


	//----- nvinfo : EIATTR_PARAM_CBANK
	.align		4
        /*0a48*/ 	.byte	0x04, 0x0a
        /*0a4a*/ 	.short	(.L_72 - .L_71)
	.align		4
.L_71:
        /*0a4c*/ 	.word	index@(.nv.constant0.kernel_cutlass_kernel_cudnnsdpafwdfmha_forward_sm100_d256BlackwellFusedMultiHeadAttentionForward_object_at__TiledMMA_ThrLayoutVMNK21111000_PermutationMNK____MMAAtom_ThrID21_ShapeMNK256128_0)
        /*0a50*/ 	.short	0x0380
        /*0a52*/ 	.short	0x02f0


	//----- nvinfo : EIATTR_SW_WAR
	.align		4
.L_72:
        /*0a54*/ 	.byte	0x04, 0x36
        /*0a56*/ 	.short	(.L_74 - .L_73)
.L_73:
        /*0a58*/ 	.word	0x00000008
.L_74:


//--------------------- .nv.compat                --------------------------
	.section	.nv.compat,"",@"SHT_CUDA_COMPAT_INFO"
	.align	4
        /*0000*/ 	.byte	0x02, 0x02, 0x02, 0x00, 0x02, 0x05, 0x05, 0x00, 0x02, 0x03, 0x01, 0x00, 0x02, 0x06, 0x01, 0x00


//--------------------- .nv.callgraph             --------------------------
	.section	.nv.callgraph,"",@"SHT_CUDA_CALLGRAPH"
	.align	4
	.sectionentsize	8
	.align		4
        /*0000*/ 	.word	0x00000000
	.align		4
        /*0004*/ 	.word	0xffffffff
	.align		4
        /*0008*/ 	.word	0x00000000
	.align		4
        /*000c*/ 	.word	0xfffffffe
	.align		4
        /*0010*/ 	.word	0x00000000
	.align		4
        /*0014*/ 	.word	0xfffffffd
	.align		4
        /*0018*/ 	.word	0x00000000
	.align		4
        /*001c*/ 	.word	0xfffffffc


//--------------------- .text.kernel_cutlass_kernel_cudnnsdpafwdfmha_forward_sm100_d256BlackwellFusedMultiHeadAttentionForward_object_at__TiledMMA_ThrLayoutVMNK21111000_PermutationMNK____MMAAtom_ThrID21_ShapeMNK256128_0 --------------------------
	.section	.text.kernel_cutlass_kernel_cudnnsdpafwdfmha_forward_sm100_d256BlackwellFusedMultiHeadAttentionForward_object_at__TiledMMA_ThrLayoutVMNK21111000_PermutationMNK____MMAAtom_ThrID21_ShapeMNK256128_0,"ax",@progbits
	.align	128
        .global         kernel_cutlass_kernel_cudnnsdpafwdfmha_forward_sm100_d256BlackwellFusedMultiHeadAttentionForward_object_at__TiledMMA_ThrLayoutVMNK21111000_PermutationMNK____MMAAtom_ThrID21_ShapeMNK256128_0
        .type           kernel_cutlass_kernel_cudnnsdpafwdfmha_forward_sm100_d256BlackwellFusedMultiHeadAttentionForward_object_at__TiledMMA_ThrLayoutVMNK21111000_PermutationMNK____MMAAtom_ThrID21_ShapeMNK256128_0,@function
        .size           kernel_cutlass_kernel_cudnnsdpafwdfmha_forward_sm100_d256BlackwellFusedMultiHeadAttentionForward_object_at__TiledMMA_ThrLayoutVMNK21111000_PermutationMNK____MMAAtom_ThrID21_ShapeMNK256128_0,(.L_x_226 - kernel_cutlass_kernel_cudnnsdpafwdfmha_forward_sm100_d256BlackwellFusedMultiHeadAttentionForward_object_at__TiledMMA_ThrLayoutVMNK21111000_PermutationMNK____MMAAtom_ThrID21_ShapeMNK256128_0)
        .other          kernel_cutlass_kernel_cudnnsdpafwdfmha_forward_sm100_d256BlackwellFusedMultiHeadAttentionForward_object_at__TiledMMA_ThrLayoutVMNK21111000_PermutationMNK____MMAAtom_ThrID21_ShapeMNK256128_0,@"STO_CUDA_ENTRY STV_DEFAULT"
kernel_cutlass_kernel_cudnnsdpafwdfmha_forward_sm100_d256BlackwellFusedMultiHeadAttentionForward_object_at__TiledMMA_ThrLayoutVMNK21111000_PermutationMNK____MMAAtom_ThrID21_ShapeMNK256128_0:
.text.kernel_cutlass_kernel_cudnnsdpafwdfmha_forward_sm100_d256BlackwellFusedMultiHeadAttentionForward_object_at__TiledMMA_ThrLayoutVMNK21111000_PermutationMNK____MMAAtom_ThrID21_ShapeMNK256128_0:
[----:B------:R-:W0:Y:S02]  /*0000*/  LDC R1, c[0x0][0x37c] ;  /* 0x0000df00ff017b82 */ /* 0x000e240000000800 */
[----:B0-----:R-:W-:Y:S01]  /*0010*/  IADD3 R1, PT, PT, R1, -0x8, RZ ;  /* 0xfffffff801017810 */ /* 0x001fe20007ffe0ff */
[----:B------:R-:W0:Y:S01]  /*0020*/  S2R R6, SR_CgaCtaId ;  /* 0x0000000000067919 */ /* 0x000e220000008800 */
[----:B------:R-:W1:Y:S04]  /*0030*/  LDCU.U8 UR7, c[0x0][0x385] ;  /* 0x000070a0ff0777ac */ /* 0x000e680008000000 */
[----:B------:R-:W2:Y:S01]  /*0040*/  S2UR UR12, SR_CTAID.X ;  /* 0x00000000000c79c3 */ /* 0x000ea20000002500 */
[----:B------:R-:W3:Y:S01]  /*0050*/  S2R R3, SR_TID.X ;  /* 0x0000000000037919 */ /* 0x000ee20000002100 */
[----:B------:R-:W4:Y:S01]  /*0060*/  LDCU.U8 UR6, c[0x0][0x384] ;  /* 0x00007080ff0677ac */ /* 0x000f220008000000 */
[----:B------:R-:W5:Y:S01]  /*0070*/  LDCU.U8 UR5, c[0x0][0x382] ;  /* 0x00007040ff0577ac */ /* 0x000f620008000000 */
[----:B------:R-:W2:Y:S01]  /*0080*/  LDCU.U8 UR4, c[0x0][0x381] ;  /* 0x00007020ff0477ac */ /* 0x000ea20008000000 */
[----:B-1----:R-:W-:-:S04]  /*0090*/  ULOP3.LUT UR7, UR7, 0x1, URZ, 0xc0, !UPT ;  /* 0x0000000107077892 */ /* 0x002fc8000f8ec0ff */
[----:B------:R-:W-:Y:S02]  /*00a0*/  UISETP.NE.U32.AND UP0, UPT, UR7, 0x1, UPT ;  /* 0x000000010700788c */ /* 0x000fe4000bf05070 */
[----:B----4-:R-:W-:Y:S02]  /*00b0*/  ULOP3.LUT UR6, UR6, 0x1, URZ, 0xc0, !UPT ;  /* 0x0000000106067892 */ /* 0x010fe4000f8ec0ff */
[----:B-----5:R-:W-:Y:S02]  /*00c0*/  ULOP3.LUT UR5, UR5, 0x1, URZ, 0xc0, !UPT ;  /* 0x0000000105057892 */ /* 0x020fe4000f8ec0ff */
[----:B------:R-:W-:Y:S02]  /*00d0*/  UP2UR UR22, UPR, URZ, 0x1 ;  /* 0x00000001ff167883 */ /* 0x000fe40008000000 */
[----:B--2---:R-:W-:Y:S01]  /*00e0*/  ULOP3.LUT UR4, UR4, 0x1, URZ, 0xc0, !UPT ;  /* 0x0000000104047892 */ /* 0x004fe2000f8ec0ff */
[----:B0-----:R-:W-:Y:S01]  /*00f0*/  LEA.HI R0, R6, R6, RZ, 0x1 ;  /* 0x0000000606007211 */ /* 0x001fe200078f08ff */
[----:B------:R-:W-:-:S02]  /*0100*/  UISETP.NE.U32.AND UP1, UPT, UR6, 0x1, UPT ;  /* 0x000000010600788c */ /* 0x000fc4000bf25070 */
[----:B------:R-:W-:Y:S01]  /*0110*/  UISETP.NE.U32.AND UP0, UPT, UR5, 0x1, UPT ;  /* 0x000000010500788c */ /* 0x000fe2000bf05070 */
[----:B------:R-:W-:Y:S01]  /*0120*/  LOP3.LUT R5, R0, 0xfffffffe, RZ, 0xc0, !PT ;  /* 0xfffffffe00057812 */ /* 0x000fe200078ec0ff */
[----:B------:R-:W-:Y:S01]  /*0130*/  ULOP3.LUT UR23, UR12, 0x1, URZ, 0xc0, !UPT ;  /* 0x000000010c177892 */ /* 0x000fe2000f8ec0ff */
[----:B---3--:R-:W-:Y:S01]  /*0140*/  SHF.R.U32.HI R3, RZ, 0x5, R3 ;  /* 0x00000005ff037819 */ /* 0x008fe20000011603 */
[----:B------:R-:W-:Y:S01]  /*0150*/  UP2UR UR15, UPR, URZ, 0x2 ;  /* 0x00000002ff0f7883 */ /* 0x000fe20008000000 */
[C---:B------:R-:W-:Y:S01]  /*0160*/  ISETP.NE.AND P1, PT, R6.reuse, R5, PT ;  /* 0x000000050600720c */ /* 0x040fe20003f25270 */
[----:B------:R-:W-:Y:S01]  /*0170*/  UP2UR UR7, UPR, URZ, 0x1 ;  /* 0x00000001ff077883 */ /* 0x000fe20008000000 */
[----:B------:R-:W-:Y:S01]  /*0180*/  ISETP.NE.AND P4, PT, R3, 0x9, PT ;  /* 0x000000090300780c */ /* 0x000fe20003f85270 */
[----:B------:R-:W-:Y:S01]  /*0190*/  UISETP.NE.U32.AND UP6, UPT, UR4, 0x1, UPT ;  /* 0x000000010400788c */ /* 0x000fe2000bfc5070 */
[----:B------:R-:W-:Y:S02]  /*01a0*/  ISETP.LT.AND P1, PT, R6, RZ, P1 ;  /* 0x000000ff0600720c */ /* 0x000fe40000f21270 */
[----:B------:R-:W-:-:S02]  /*01b0*/  SHF.R.U32.HI R0, RZ, 0x1, R0 ;  /* 0x00000001ff007819 */ /* 0x000fc40000011600 */
[----:B------:R-:W-:-:S03]  /*01c0*/  ISETP.NE.AND P0, PT, R3, RZ, PT ;  /* 0x000000ff0300720c */ /* 0x000fc60003f05270 */
[----:B------:R-:W-:-:S06]  /*01d0*/  VIADD R2, R0, 0xffffffff ;  /* 0xffffffff00027836 */ /* 0x000fcc0000000000 */
[----:B------:R-:W-:Y:S01]  /*01e0*/  @!P1 IMAD.MOV R2, RZ, RZ, R0 ;  /* 0x000000ffff029224 */ /* 0x000fe200078e0200 */
[----:B------:R-:W-:Y:S06]  /*01f0*/  @P4 BRA `(.L_x_0) ;  /* 0x00000000002c4947 */ /* 0x000fec0003800000 */
[----:B------:R-:W0:Y:S02]  /*0200*/  LDCU.64 UR4, c[0x0][0x348] ;  /* 0x00006900ff0477ac */ /* 0x000e240008000a00 */
[----:B0-----:R-:W-:Y:S02]  /*0210*/  UIADD3 UR10, UP2, UPT, UR4, 0x40, URZ ;  /* 0x00000040040a7890 */ /* 0x001fe4000ff5e0ff */
[----:B------:R-:W-:Y:S02]  /*0220*/  UIADD3 UR8, UP1, UPT, UR4, 0x100, URZ ;  /* 0x0000010004087890 */ /* 0x000fe4000ff3e0ff */
[----:B------:R-:W-:Y:S02]  /*0230*/  UIADD3 UR4, UP0, UPT, UR4, 0x1c0, URZ ;  /* 0x000001c004047890 */ /* 0x000fe4000ff1e0ff */
[----:B------:R-:W-:Y:S02]  /*0240*/  UIADD3.X UR11, UPT, UPT, URZ, UR5, URZ, UP2, !UPT ;  /* 0x00000005ff0b7290 */ /* 0x000fe400097fe4ff */
[----:B------:R-:W-:-:S02]  /*0250*/  UIADD3.X UR9, UPT, UPT, URZ, UR5, URZ, UP1, !UPT ;  /* 0x00000005ff097290 */ /* 0x000fc40008ffe4ff */
[----:B------:R-:W-:-:S05]  /*0260*/  UIADD3.X UR5, UPT, UPT, URZ, UR5, URZ, UP0, !UPT ;  /* 0x00000005ff057290 */ /* 0x000fca00087fe4ff */
[----:B------:R0:W-:Y:S02]  /*0270*/  UTMACCTL.PF [UR10] ;  /* 0x000000000a0079b9 */ /* 0x0001e40008040000 */
[----:B------:R0:W-:Y:S02]  /*0280*/  UTMACCTL.PF [UR8] ;  /* 0x00000000080079b9 */ /* 0x0001e40008040000 */
[----:B------:R0:W-:Y:S02]  /*0290*/  UTMACCTL.PF [UR4] ;  /* 0x00000000040079b9 */ /* 0x0001e40008040000 */
[----:B0-----:R-:W-:Y:S01]  /*02a0*/  NOP ;  /* 0x0000000000007918 */ /* 0x001fe20000000000 */
.L_x_0:
[----:B------:R-:W-:Y:S05]  /*02b0*/  @P0 BRA `(.L_x_1) ;  /* 0x0000000000340947 */ /* 0x000fea0003800000 */
[----:B------:R-:W0:Y:S01]  /*02c0*/  S2UR UR5, SR_CgaCtaId ;  /* 0x00000000000579c3 */ /* 0x000e220000008800 */
[----:B------:R-:W-:Y:S01]  /*02d0*/  UMOV UR6, 0x400 ;  /* 0x0000040000067882 */ /* 0x000fe20000000000 */
[----:B------:R-:W-:Y:S02]  /*02e0*/  UMOV UR4, 0x1 ;  /* 0x0000000100047882 */ /* 0x000fe40000000000 */
[----:B------:R-:W-:-:S04]  /*02f0*/  UIADD3 UR8, UPT, UPT, -UR4, 0x100000, URZ ;  /* 0x0010000004087890 */ /* 0x000fc8000fffe1ff */
[----:B------:R-:W-:Y:S02]  /*0300*/  USHF.L.U32 UR9, UR8, 0xb, URZ ;  /* 0x0000000b08097899 */ /* 0x000fe400080006ff */
[----:B------:R-:W-:Y:S02]  /*0310*/  USHF.L.U32 UR8, UR8, 0x1, URZ ;  /* 0x0000000108087899 */ /* 0x000fe400080006ff */
[----:B0-----:R-:W-:Y:S01]  /*0320*/  ULEA UR5, UR5, UR6, 0x18 ;  /* 0x0000000605057291 */ /* 0x001fe2000f8ec0ff */
[----:B------:R-:W0:Y:S11]  /*0330*/  FENCE.VIEW.ASYNC.S ;  /* 0x00000000000073c6 */ /* 0x000e360000000000 */
[----:B0-----:R0:W1:Y:S01]  /*0340*/  SYNCS.EXCH.64 URZ, [UR5], UR8 ;  /* 0x0000000805ff75b2 */ /* 0x0010620008000100 */
[----:B------:R0:W2:Y:S01]  /*0350*/  SYNCS.EXCH.64 URZ, [UR5+0x8], UR8 ;  /* 0x0000080805ff75b2 */ /* 0x0000a20008000100 */
[----:B------:R0:W3:Y:S01]  /*0360*/  SYNCS.EXCH.64 URZ, [UR5+0x10], UR8 ;  /* 0x0000100805ff75b2 */ /* 0x0000e20008000100 */
[----:B------:R0:W4:Y:S01]  /*0370*/  SYNCS.EXCH.64 URZ, [UR5+0x18], UR8 ;  /* 0x0000180805ff75b2 */ /* 0x0001220008000100 */
[----:B------:R-:W-:Y:S01]  /*0380*/  NOP ;  /* 0x0000000000007918 */ /* 0x000fe20000000000 */
.L_x_1:
[----:B------:R-:W-:Y:S05]  /*0390*/  @P0 BRA `(.L_x_2) ;  /* 0x0000000000680947 */ /* 0x000fea0003800000 */
[----:B------:R-:W5:Y:S01]  /*03a0*/  S2UR UR4, SR_CgaCtaId ;  /* 0x00000000000479c3 */ /* 0x000f620000008800 */
[----:B------:R-:W-:Y:S01]  /*03b0*/  MOV R0, 0x400 ;  /* 0x0000040000007802 */ /* 0x000fe20000000f00 */
[----:B0-----:R-:W-:Y:S02]  /*03c0*/  UMOV UR8, 0x1 ;  /* 0x0000000100087882 */ /* 0x001fe40000000000 */
[----:B------:R-:W-:-:S04]  /*03d0*/  UIADD3 UR8, UPT, UPT, -UR8, 0x100000, URZ ;  /* 0x0010000008087890 */ /* 0x000fc8000fffe1ff */
[----:B------:R-:W-:Y:S02]  /*03e0*/  USHF.L.U32 UR9, UR8, 0xb, URZ ;  /* 0x0000000b08097899 */ /* 0x000fe400080006ff */
[----:B------:R-:W-:Y:S01]  /*03f0*/  USHF.L.U32 UR8, UR8, 0x1, URZ ;  /* 0x0000000108087899 */ /* 0x000fe200080006ff */
[----:B------:R-:W-:-:S13]  /*0400*/  R2UR UR5, R0 ;  /* 0x00000000000572ca */ /* 0x000fda00000e0000 */
[----:B-----5:R-:W-:-:S03]  /*0410*/  ULEA UR5, UR4, UR5, 0x18 ;  /* 0x0000000504057291 */ /* 0x020fc6000f8ec0ff */
[----:B------:R-:W-:Y:S02]  /*0420*/  UMOV UR4, 0x100 ;  /* 0x0000010000047882 */ /* 0x000fe40000000000 */
[----:B------:R-:W-:-:S04]  /*0430*/  UIADD3 UR10, UPT, UPT, -UR4, 0x100000, URZ ;  /* 0x00100000040a7890 */ /* 0x000fc8000fffe1ff */
[----:B------:R-:W-:Y:S02]  /*0440*/  USHF.L.U32 UR11, UR10, 0xb, URZ ;  /* 0x0000000b0a0b7899 */ /* 0x000fe400080006ff */
[----:B------:R-:W-:Y:S01]  /*0450*/  USHF.L.U32 UR10, UR10, 0x1, URZ ;  /* 0x000000010a0a7899 */ /* 0x000fe200080006ff */
[----:B------:R-:W0:Y:S02]  /*0460*/  FENCE.VIEW.ASYNC.S ;  /* 0x00000000000073c6 */ /* 0x000e240000000000 */
[----:B0-----:R0:W4:Y:S01]  /*0470*/  SYNCS.EXCH.64 URZ, [UR5+0x20], UR8 ;  /* 0x0000200805ff75b2 */ /* 0x0011220008000100 */
[----:B------:R0:W3:Y:S01]  /*0480*/  SYNCS.EXCH.64 URZ, [UR5+0x28], UR8 ;  /* 0x0000280805ff75b2 */ /* 0x0000e20008000100 */
[----:B------:R0:W2:Y:S01]  /*0490*/  SYNCS.EXCH.64 URZ, [UR5+0x30], UR8 ;  /* 0x0000300805ff75b2 */ /* 0x0000a20008000100 */
[----:B------:R0:W1:Y:S01]  /*04a0*/  SYNCS.EXCH.64 URZ, [UR5+0x38], UR8 ;  /* 0x0000380805ff75b2 */ /* 0x0000620008000100 */
[----:B------:R0:W0:Y:S01]  /*04b0*/  SYNCS.EXCH.64 URZ, [UR5+0x40], UR8 ;  /* 0x0000400805ff75b2 */ /* 0x0000220008000100 */
[----:B------:R0:W0:Y:S01]  /*04c0*/  SYNCS.EXCH.64 URZ, [UR5+0x48], UR8 ;  /* 0x0000480805ff75b2 */ /* 0x0000220008000100 */
[----:B------:R0:W0:Y:S01]  /*04d0*/  SYNCS.EXCH.64 URZ, [UR5+0x50], UR8 ;  /* 0x0000500805ff75b2 */ /* 0x0000220008000100 */
[----:B------:R0:W0:Y:S01]  /*04e0*/  SYNCS.EXCH.64 URZ, [UR5+0x58], UR8 ;  /* 0x0000580805ff75b2 */ /* 0x0000220008000100 */
[----:B------:R0:W0:Y:S01]  /*04f0*/  SYNCS.EXCH.64 URZ, [UR5+0x60], UR8 ;  /* 0x0000600805ff75b2 */ /* 0x0000220008000100 */
[----:B------:R0:W0:Y:S01]  /*0500*/  SYNCS.EXCH.64 URZ, [UR5+0x68], UR8 ;  /* 0x0000680805ff75b2 */ /* 0x0000220008000100 */
[----:B------:R0:W0:Y:S01]  /*0510*/  SYNCS.EXCH.64 URZ, [UR5+0x70], UR10 ;  /* 0x0000700a05ff75b2 */ /* 0x0000220008000100 */
[----:B------:R0:W0:Y:S01]  /*0520*/  SYNCS.EXCH.64 URZ, [UR5+0x78], UR10 ;  /* 0x0000780a05ff75b2 */ /* 0x0000220008000100 */
[----:B------:R-:W-:Y:S01]  /*0530*/  NOP ;  /* 0x0000000000007918 */ /* 0x000fe20000000000 */
.L_x_2:
[----:B------:R-:W-:Y:S01]  /*0540*/  IADD3 R0, PT, PT, R2, R2, RZ ;  /* 0x0000000202007210 */ /* 0x000fe20007ffe0ff */
[----:B------:R-:W-:Y:S06]  /*0550*/  @P0 BRA `(.L_x_3) ;  /* 0x00000000007c0947 */ /* 0x000fec0003800000 */
[----:B0-----:R-:W0:Y:S01]  /*0560*/  S2UR UR5, SR_CgaCtaId ;  /* 0x00000000000579c3 */ /* 0x001e220000008800 */
[----:B------:R-:W-:Y:S01]  /*0570*/  MOV R2, 0x400 ;  /* 0x0000040000027802 */ /* 0x000fe20000000f00 */
[----:B------:R-:W-:Y:S01]  /*0580*/  UMOV UR8, 0x100 ;  /* 0x0000010000087882 */ /* 0x000fe20000000000 */
[----:B------:R-:W-:Y:S01]  /*0590*/  UMOV UR4, 0x1 ;  /* 0x0000000100047882 */ /* 0x000fe20000000000 */
[----:B------:R-:W-:-:S04]  /*05a0*/  UIADD3 UR8, UPT, UPT, -UR8, 0x100000, URZ ;  /* 0x0010000008087890 */ /* 0x000fc8000fffe1ff */
[----:B------:R-:W-:Y:S02]  /*05b0*/  USHF.L.U32 UR9, UR8, 0xb, URZ ;  /* 0x0000000b08097899 */ /* 0x000fe400080006ff */
[----:B------:R-:W-:Y:S01]  /*05c0*/  USHF.L.U32 UR8, UR8, 0x1, URZ ;  /* 0x0000000108087899 */ /* 0x000fe200080006ff */
[----:B------:R-:W-:Y:S01]  /*05d0*/  R2UR UR6, R2 ;  /* 0x00000000020672ca */ /* 0x000fe200000e0000 */
[----:B------:R-:W-:-:S04]  /*05e0*/  UIADD3 UR10, UPT, UPT, -UR4, 0x100000, URZ ;  /* 0x00100000040a7890 */ /* 0x000fc8000fffe1ff */
[----:B------:R-:W-:Y:S02]  /*05f0*/  USHF.L.U32 UR11, UR10, 0xb, URZ ;  /* 0x0000000b0a0b7899 */ /* 0x000fe400080006ff */
[----:B------:R-:W-:Y:S01]  /*0600*/  USHF.L.U32 UR10, UR10, 0x1, URZ ;  /* 0x000000010a0a7899 */ /* 0x000fe200080006ff */
[----:B------:R-:W-:-:S05]  /*0610*/  PLOP3.LUT P6, PT, PT, PT, PT, 0x8, 0x80 ;  /* 0x000000000080781c */ /* 0x000fca0003fce170 */
[----:B0-----:R-:W-:-:S03]  /*0620*/  ULEA UR6, UR5, UR6, 0x18 ;  /* 0x0000000605067291 */ /* 0x001fc6000f8ec0ff */
        /* <DEDUP_REMOVED lines=8> */
[----:B------:R0:W1:Y:S06]  /*06b0*/  SYNCS.EXCH.64 URZ, [UR6+0x98], UR10 ;  /* 0x0000980a06ff75b2 */ /* 0x00006c0008000100 */
        /* <DEDUP_REMOVED lines=8> */
[----:B------:R-:W-:Y:S05]  /*0740*/  BRA `(.L_x_4) ;  /* 0x00000000003c7947 */ /* 0x000fea0003800000 */
.L_x_3:
[----:B------:R-:W-:Y:S02]  /*0750*/  ISETP.NE.AND P0, PT, R3, 0x4, PT ;  /* 0x000000040300780c */ /* 0x000fe40003f05270 */
[----:B------:R-:W-:-:S11]  /*0760*/  PLOP3.LUT P6, PT, PT, PT, PT, 0x8, 0x80 ;  /* 0x000000000080781c */ /* 0x000fd60003fce170 */
[----:B------:R-:W-:Y:S05]  /*0770*/  @P0 BRA `(.L_x_4) ;  /* 0x0000000000300947 */ /* 0x000fea0003800000 */
[----:B------:R-:W-:Y:S02]  /*0780*/  ELECT P0, URZ, PT ;  /* 0x0000000000ff782f */ /* 0x000fe40003800000 */
[----:B------:R-:W-:Y:S01]  /*0790*/  PLOP3.LUT P6, PT, PT, PT, PT, 0x80, 0x8 ;  /* 0x000000000008781c */ /* 0x000fe20003fcf070 */
[----:B------:R-:W-:Y:S02]  /*07a0*/  UMOV UR4, 0x20 ;  /* 0x0000002000047882 */ /* 0x000fe40000000000 */
[----:B0-----:R-:W-:-:S04]  /*07b0*/  UIADD3 UR8, UPT, UPT, -UR4, 0x100000, URZ ;  /* 0x0010000004087890 */ /* 0x001fc8000fffe1ff */
[----:B------:R-:W-:Y:S02]  /*07c0*/  USHF.L.U32 UR9, UR8, 0xb, URZ ;  /* 0x0000000b08097899 */ /* 0x000fe400080006ff */
[----:B------:R-:W-:Y:S02]  /*07d0*/  USHF.L.U32 UR8, UR8, 0x1, URZ ;  /* 0x0000000108087899 */ /* 0x000fe400080006ff */
[----:B------:R-:W-:-:S04]  /*07e0*/  @P0 MOV R5, 0x400 ;  /* 0x0000040000050802 */ /* 0x000fc80000000f00 */
[----:B------:R-:W-:-:S04]  /*07f0*/  @P0 LEA R2, R6, R5, 0x18 ;  /* 0x0000000506020211 */ /* 0x000fc800078ec0ff */
[----:B------:R-:W-:Y:S01]  /*0800*/  @P0 R2UR UR5, R2 ;  /* 0x00000000020502ca */ /* 0x000fe200000e0000 */
[----:B------:R-:W0:-:S12]  /*0810*/  FENCE.VIEW.ASYNC.S ;  /* 0x00000000000073c6 */ /* 0x000e180000000000 */
[----:B0-----:R0:W4:Y:S01]  /*0820*/  SYNCS.EXCH.64 URZ, [UR5+0xe0], UR8 ;  /* 0x0000e00805ff75b2 */ /* 0x0011220008000100 */
[----:B------:R-:W-:Y:S01]  /*0830*/  NOP ;  /* 0x0000000000007918 */ /* 0x000fe20000000000 */
.L_x_4:
[----:B------:R-:W-:Y:S01]  /*0840*/  NOP ;  /* 0x0000000000007918 */ /* 0x000fe20000000000 */
[----:B------:R-:W-:Y:S05]  /*0850*/  @!P6 BRA `(.L_x_5) ;  /* 0x000000040088e947 */ /* 0x000fea0003800000 */
[----:B01234-:R-:W-:Y:S01]  /*0860*/  NOP ;  /* 0x0000000000007918 */ /* 0x01ffe20000000000 */
[----:B------:R-:W-:-:S04]  /*0870*/  MOV R5, 0x40 ;  /* 0x0000004000057802 */ /* 0x000fc80000000f00 */
[----:B------:R-:W-:Y:S02]  /*0880*/  LEA R4, R6, R5, 0x18 ;  /* 0x0000000506047211 */ /* 0x000fe400078ec0ff */
[----:B------:R-:W-:-:S03]  /*0890*/  MOV R5, 0x400 ;  /* 0x0000040000057802 */ /* 0x000fc60000000f00 */
[----:B------:R-:W0:Y:S02]  /*08a0*/  LDS.U8 R2, [R4] ;  /* 0x0000000004027984 */ /* 0x000e240000000000 */
[----:B0-----:R-:W-:Y:S02]  /*08b0*/  ISETP.NE.AND P0, PT, R2, RZ, PT ;  /* 0x000000ff0200720c */ /* 0x001fe40003f05270 */
[----:B------:R-:W-:-:S11]  /*08c0*/  LEA R2, R6, R5, 0x18 ;  /* 0x0000000506027211 */ /* 0x000fd600078ec0ff */
[----:B------:R-:W-:Y:S05]  /*08d0*/  @P0 BRA `(.L_x_6) ;  /* 0x0000000400500947 */ /* 0x000fea0003800000 */
[C---:B------:R-:W-:Y:S02]  /*08e0*/  LOP3.LUT R4, R6.reuse, 0x1, RZ, 0xc0, !PT ;  /* 0x0000000106047812 */ /* 0x040fe400078ec0ff */
[----:B------:R-:W-:Y:S02]  /*08f0*/  LOP3.LUT R13, R6, 0x1, RZ, 0x3c, !PT ;  /* 0x00000001060d7812 */ /* 0x000fe400078e3cff */
[----:B------:R-:W-:-:S13]  /*0900*/  ISETP.NE.U32.AND P1, PT, R4, 0x1, PT ;  /* 0x000000010400780c */ /* 0x000fda0003f25070 */
[----:B------:R-:W-:Y:S05]  /*0910*/  @!P1 BRA `(.L_x_7) ;  /* 0x0000000000c49947 */ /* 0x000fea0003800000 */
[----:B------:R-:W-:Y:S01]  /*0920*/  ELECT P0, URZ, PT ;  /* 0x0000000000ff782f */ /* 0x000fe20003800000 */
[----:B------:R-:W-:-:S12]  /*0930*/  BSSY B0, `(.L_x_7) ;  /* 0x000002f000007945 */ /* 0x000fd80003800000 */
[----:B------:R-:W-:Y:S05]  /*0940*/  @!P0 BRA `(.L_x_8) ;  /* 0x0000000000b48947 */ /* 0x000fea0003800000 */
[----:B------:R-:W-:-:S05]  /*0950*/  UMOV UR4, 0x10 ;  /* 0x0000001000047882 */ /* 0x000fca0000000000 */
[----:B------:R-:W-:Y:S04]  /*0960*/  DEPBAR.LE SB0, 0x36 ;  /* 0x00008d800000791a */ /* 0x000fe80000000000 */
[----:B------:R-:W0:Y:S02]  /*0970*/  UTCATOMSWS.2CTA.FIND_AND_SET.ALIGN UP0, UR4, UR4 ;  /* 0x00000004000475e3 */ /* 0x000e240008200800 */
[----:B0-----:R-:W-:Y:S01]  /*0980*/  PLOP3.LUT P0, PT, PT, PT, UP0, 0x80, 0x8 ;  /* 0x000000000008781c */ /* 0x001fe20003f0f008 */
[----:B------:R-:W-:-:S03]  /*0990*/  IMAD.U32 R11, RZ, RZ, UR4 ;  /* 0x00000004ff0b7e24 */ /* 0x000fc6000f8e00ff */
[----:B------:R-:W-:-:S04]  /*09a0*/  SEL R4, RZ, 0xffffffff, !P0 ;  /* 0xffffffffff047807 */ /* 0x000fc80004000000 */
[----:B------:R-:W-:-:S13]  /*09b0*/  ISETP.NE.AND P0, PT, R4, RZ, PT ;  /* 0x000000ff0400720c */ /* 0x000fda0003f05270 */
[----:B------:R-:W-:Y:S05]  /*09c0*/  @P0 BRA `(.L_x_9) ;  /* 0x0000000000240947 */ /* 0x000fea0003800000 */
.L_x_10:
[----:B------:R-:W-:Y:S05]  /*09d0*/  NANOSLEEP 0x64 ;  /* 0x000000640000795d */ /* 0x000fea0003800000 */
[----:B------:R-:W-:-:S05]  /*09e0*/  UMOV UR4, 0x10 ;  /* 0x0000001000047882 */ /* 0x000fca0000000000 */
[----:B------:R-:W-:Y:S04]  /*09f0*/  DEPBAR.LE SB0, 0x36 ;  /* 0x00008d800000791a */ /* 0x000fe80000000000 */
[----:B------:R-:W0:Y:S02]  /*0a00*/  UTCATOMSWS.2CTA.FIND_AND_SET.ALIGN UP0, UR4, UR4 ;  /* 0x00000004000475e3 */ /* 0x000e240008200800 */
[----:B0-----:R-:W-:Y:S01]  /*0a10*/  PLOP3.LUT P0, PT, PT, PT, UP0, 0x80, 0x8 ;  /* 0x000000000008781c */ /* 0x001fe20003f0f008 */
[----:B------:R-:W-:-:S03]  /*0a20*/  IMAD.U32 R11, RZ, RZ, UR4 ;  /* 0x00000004ff0b7e24 */ /* 0x000fc6000f8e00ff */
[----:B------:R-:W-:-:S04]  /*0a30*/  SEL R4, RZ, 0xffffffff, !P0 ;  /* 0xffffffffff047807 */ /* 0x000fc80004000000 */
[----:B------:R-:W-:-:S13]  /*0a40*/  ISETP.NE.AND P0, PT, R4, RZ, PT ;  /* 0x000000ff0400720c */ /* 0x000fda0003f05270 */
[----:B------:R-:W-:Y:S05]  /*0a50*/  @!P0 BRA `(.L_x_10) ;  /* 0xfffffffc00dc8947 */ /* 0x000fea000383ffff */
.L_x_9:
[----:B------:R-:W-:Y:S01]  /*0a60*/  MOV R5, 0x60 ;  /* 0x0000006000057802 */ /* 0x000fe20000000f00 */
[----:B------:R-:W-:Y:S02]  /*0a70*/  VIADD R4, R2, 0xe8 ;  /* 0x000000e802047836 */ /* 0x000fe40000000000 */
[----:B------:R-:W-:Y:S01]  /*0a80*/  IMAD.MOV.U32 R10, RZ, RZ, 0x4 ;  /* 0x00000004ff0a7424 */ /* 0x000fe200078e00ff */
[----:B------:R-:W-:Y:S02]  /*0a90*/  LEA R14, R6, R5, 0x18 ;  /* 0x00000005060e7211 */ /* 0x000fe400078ec0ff */
[----:B------:R-:W-:-:S03]  /*0aa0*/  MOV R5, 0x58 ;  /* 0x0000005800057802 */ /* 0x000fc60000000f00 */
[----:B------:R-:W0:Y:S01]  /*0ab0*/  LDS R8, [R14] ;  /* 0x000000000e087984 */ /* 0x000e220000000800 */
[----:B------:R-:W-:Y:S01]  /*0ac0*/  LEA R12, R6, R5, 0x18 ;  /* 0x00000005060c7211 */ /* 0x000fe200078ec0ff */
[----:B0-----:R-:W-:-:S04]  /*0ad0*/  IMAD.U32 R8, R8, -0x80000000, RZ ;  /* 0x8000000008087824 */ /* 0x001fc800078e00ff */
[----:B------:R-:W0:Y:S02]  /*0ae0*/  SYNCS.PHASECHK.TRANS64.TRYWAIT P0, [R12+URZ], R8 ;  /* 0x000000080c0075a7 */ /* 0x000e2400080011ff */
[----:B0-----:R-:W-:Y:S05]  /*0af0*/  @P0 BRA `(.L_x_11) ;  /* 0x0000000000080947 */ /* 0x001fea0003800000 */
[----:B------:R-:W0:Y:S02]  /*0b00*/  SYNCS.PHASECHK.TRANS64.TRYWAIT P0, [R12+URZ], R8 ;  /* 0x000000080c0075a7 */ /* 0x000e2400080011ff */
[----:B0-----:R-:W-:Y:S05]  /*0b10*/  @!P0 BRA `(.L_x_12) ;  /* 0x000000bc003c8947 */ /* 0x001fea0003800000 */
.L_x_11:
[----:B------:R-:W-:Y:S01]  /*0b20*/  PRMT R5, R13, 0x654, R12 ;  /* 0x000006540d057816 */ /* 0x000fe2000000000c */
[----:B0-----:R-:W-:Y:S01]  /*0b30*/  IMAD.SHL.U32 R9, R11, 0x20, RZ ;  /* 0x000000200b097824 */ /* 0x001fe200078e00ff */
[----:B------:R-:W-:Y:S01]  /*0b40*/  PRMT R4, R13, 0x654, R4 ;  /* 0x000006540d047816 */ /* 0x000fe20000000004 */
[----:B------:R-:W-:Y:S01]  /*0b50*/  IMAD.MOV.U32 R8, RZ, RZ, 0xffff ;  /* 0x0000ffffff087424 */ /* 0x000fe200078e00ff */
[----:B------:R0:W-:Y:S01]  /*0b60*/  SYNCS.ARRIVE.TRANS64.RED RZ, [R5+URZ], R10 ;  /* 0x0000000a05ff79a7 */ /* 0x0001e200080004ff */
[----:B------:R-:W-:Y:S01]  /*0b70*/  IMAD.MOV.U32 R7, RZ, RZ, 0x1 ;  /* 0x00000001ff077424 */ /* 0x000fe200078e00ff */
[----:B------:R0:W-:Y:S01]  /*0b80*/  STS [R2+0xe8], R9 ;  /* 0x0000e80902007388 */ /* 0x0001e20000000800 */
[----:B------:R-:W-:Y:S01]  /*0b90*/  VIADD R12, R11, 0x10 ;  /* 0x000000100b0c7836 */ /* 0x000fe20000000000 */
[----:B------:R-:W-:Y:S02]  /*0ba0*/  SHF.L.U32 R8, R8, R11, RZ ;  /* 0x0000000b08087219 */ /* 0x000fe400000006ff */
[----:B------:R0:W-:Y:S01]  /*0bb0*/  STAS [R4.64], R11 ;  /* 0x0000000b04007dbd */ /* 0x0001e2000c0008ff */
[----:B------:R-:W-:-:S02]  /*0bc0*/  MOV R17, 0x50 ;  /* 0x0000005000117802 */ /* 0x000fc40000000f00 */
[----:B------:R-:W-:Y:S02]  /*0bd0*/  SHF.L.U32 R15, R7, R12, RZ ;  /* 0x0000000c070f7219 */ /* 0x000fe400000006ff */
[----:B------:R-:W-:Y:S02]  /*0be0*/  LEA R17, R6, R17, 0x18 ;  /* 0x0000001106117211 */ /* 0x000fe400078ec0ff */
[----:B------:R-:W-:-:S05]  /*0bf0*/  LOP3.LUT R8, R15, R8, RZ, 0xfc, !PT ;  /* 0x000000080f087212 */ /* 0x000fca00078efcff */
[----:B------:R0:W-:Y:S04]  /*0c00*/  ATOMS.OR RZ, [R17], R8 ;  /* 0x0000000811ff738c */ /* 0x0001e80003000000 */
[----:B------:R0:W-:Y:S02]  /*0c10*/  ATOMS.XOR RZ, [R14], R7 ;  /* 0x000000070eff738c */ /* 0x0001e40003800000 */
.L_x_8:
[----:B------:R-:W-:Y:S05]  /*0c20*/  BSYNC B0 ;  /* 0x0000000000007941 */ /* 0x000fea0003800000 */
.L_x_7:
[----:B------:R-:W-:Y:S05]  /*0c30*/  @P1 BRA `(.L_x_13) ;  /* 0x0000000000881947 */ /* 0x000fea0003800000 */
[----:B------:R-:W-:Y:S05]  /*0c40*/  WARPSYNC.ALL ;  /* 0x0000000000007948 */ /* 0x000fea0003800000 */
[----:B------:R-:W-:Y:S01]  /*0c50*/  NOP ;  /* 0x0000000000007918 */ /* 0x000fe20000000000 */
[----:B------:R-:W-:-:S13]  /*0c60*/  ELECT P0, URZ, PT ;  /* 0x0000000000ff782f */ /* 0x000fda0003800000 */
[----:B------:R-:W-:Y:S05]  /*0c70*/  @!P0 BRA `(.L_x_13) ;  /* 0x0000000000788947 */ /* 0x000fea0003800000 */
[----:B0-----:R-:W-:Y:S02]  /*0c80*/  MOV R7, 0x60 ;  /* 0x0000006000077802 */ /* 0x001fe40000000f00 */
[----:B------:R-:W-:Y:S02]  /*0c90*/  MOV R5, 0x58 ;  /* 0x0000005800057802 */ /* 0x000fe40000000f00 */
[C---:B------:R-:W-:Y:S02]  /*0ca0*/  LEA R7, R6.reuse, R7, 0x18 ;  /* 0x0000000706077211 */ /* 0x040fe400078ec0ff */
[----:B------:R-:W-:-:S03]  /*0cb0*/  LEA R8, R6, R5, 0x18 ;  /* 0x0000000506087211 */ /* 0x000fc600078ec0ff */
[----:B------:R-:W0:Y:S02]  /*0cc0*/  LDS R4, [R7] ;  /* 0x0000000007047984 */ /* 0x000e240000000800 */
[----:B0-----:R-:W-:-:S04]  /*0cd0*/  IMAD.U32 R4, R4, -0x80000000, RZ ;  /* 0x8000000004047824 */ /* 0x001fc800078e00ff */
[----:B------:R-:W0:Y:S02]  /*0ce0*/  SYNCS.PHASECHK.TRANS64.TRYWAIT P0, [R8+URZ], R4 ;  /* 0x00000004080075a7 */ /* 0x000e2400080011ff */
[----:B0-----:R-:W-:Y:S05]  /*0cf0*/  @P0 BRA `(.L_x_14) ;  /* 0x0000000000080947 */ /* 0x001fea0003800000 */
[----:B------:R-:W0:Y:S02]  /*0d00*/  SYNCS.PHASECHK.TRANS64.TRYWAIT P0, [R8+URZ], R4 ;  /* 0x00000004080075a7 */ /* 0x000e2400080011ff */
[----:B0-----:R-:W-:Y:S05]  /*0d10*/  @!P0 BRA `(.L_x_15) ;  /* 0x000000b800d48947 */ /* 0x001fea0003800000 */
.L_x_14:
[----:B------:R-:W1:Y:S01]  /*0d20*/  LDS R10, [R2+0xe8] ;  /* 0x0000e800020a7984 */ /* 0x000e620000000800 */
[----:B0-----:R-:W-:Y:S01]  /*0d30*/  IMAD.MOV.U32 R5, RZ, RZ, 0xffff ;  /* 0x0000ffffff057424 */ /* 0x001fe200078e00ff */
[----:B------:R-:W-:Y:S01]  /*0d40*/  PRMT R8, R13, 0x654, R8 ;  /* 0x000006540d087816 */ /* 0x000fe20000000008 */
[----:B------:R-:W-:Y:S02]  /*0d50*/  IMAD.MOV.U32 R4, RZ, RZ, 0x1 ;  /* 0x00000001ff047424 */ /* 0x000fe400078e00ff */
[C---:B-1----:R-:W-:Y:S01]  /*0d60*/  IMAD.SHL.U32 R11, R10.reuse, 0x20, RZ ;  /* 0x000000200a0b7824 */ /* 0x042fe200078e00ff */
[----:B------:R-:W-:Y:S01]  /*0d70*/  SHF.L.U32 R5, R5, R10, RZ ;  /* 0x0000000a05057219 */ /* 0x000fe200000006ff */
[----:B------:R-:W-:-:S03]  /*0d80*/  VIADD R9, R10, 0x10 ;  /* 0x000000100a097836 */ /* 0x000fc60000000000 */
[----:B------:R1:W-:Y:S02]  /*0d90*/  STS [R2+0xe8], R11 ;  /* 0x0000e80b02007388 */ /* 0x0003e40000000800 */
[----:B------:R-:W-:Y:S02]  /*0da0*/  SHF.L.U32 R10, R4, R9, RZ ;  /* 0x00000009040a7219 */ /* 0x000fe400000006ff */
[----:B------:R-:W-:Y:S02]  /*0db0*/  MOV R9, 0x50 ;  /* 0x0000005000097802 */ /* 0x000fe40000000f00 */
[----:B------:R-:W-:Y:S02]  /*0dc0*/  LOP3.LUT R5, R10, R5, RZ, 0xfc, !PT ;  /* 0x000000050a057212 */ /* 0x000fe400078efcff */
[----:B------:R-:W-:-:S05]  /*0dd0*/  LEA R6, R6, R9, 0x18 ;  /* 0x0000000906067211 */ /* 0x000fca00078ec0ff */
[----:B------:R1:W-:Y:S01]  /*0de0*/  ATOMS.OR RZ, [R6], R5 ;  /* 0x0000000506ff738c */ /* 0x0003e20003000000 */
[----:B------:R1:W-:Y:S03]  /*0df0*/  SYNCS.ARRIVE.TRANS64.RED.A1T0 RZ, [R8+URZ], RZ ;  /* 0x000000ff08ff79a7 */ /* 0x0003e600081004ff */
[----:B------:R1:W-:Y:S01]  /*0e00*/  ATOMS.XOR RZ, [R7], R4 ;  /* 0x0000000407ff738c */ /* 0x0003e20003800000 */
[----:B------:R-:W-:Y:S05]  /*0e10*/  BRA `(.L_x_13) ;  /* 0x0000000000107947 */ /* 0x000fea0003800000 */
.L_x_6:
[----:B------:R-:W-:Y:S02]  /*0e20*/  MOV R5, 0xffffffff ;  /* 0xffffffff00057802 */ /* 0x000fe40000000f00 */
[----:B------:R-:W-:-:S03]  /*0e30*/  MOV R4, 0xe60 ;  /* 0x00000e6000047802 */ /* 0x000fc60000000f00 */
[----:B------:R0:W-:Y:S04]  /*0e40*/  STS [R2+0xe8], R5 ;  /* 0x0000e80502007388 */ /* 0x0001e80000000800 */
[----:B0-----:R-:W-:Y:S05]  /*0e50*/  CALL.REL.NOINC `($__internal_1_$__cuda_sm10x_tcgen05_guardrail_trap_phase_invalid_during_alloc) ;  /* 0x000000c800b07944 */ /* 0x001fea0003c00000 */
.L_x_13:
[----:B------:R-:W-:Y:S05]  /*0e60*/  WARPSYNC.ALL ;  /* 0x0000000000007948 */ /* 0x000fea0003800000 */
[----:B------:R-:W-:Y:S01]  /*0e70*/  NOP ;  /* 0x0000000000007918 */ /* 0x000fe20000000000 */
.L_x_5:
[----:B0-----:R-:W0:Y:S08]  /*0e80*/  S2UR UR4, SR_CgaCtaId ;  /* 0x00000000000479c3 */ /* 0x001e300000008800 */
[----:B-1234-:R-:W-:Y:S01]  /*0e90*/  BAR.SYNC.DEFER_BLOCKING 0x1, 0x180 ;  /* 0x0046000000007b1d */ /* 0x01efe20000010000 */
[----:B------:R-:W-:Y:S02]  /*0ea0*/  MOV R4, 0x400 ;  /* 0x0000040000047802 */ /* 0x000fe40000000f00 */
[----:B------:R-:W-:Y:S01]  /*0eb0*/  ISETP.NE.AND P0, PT, R3, 0x9, PT ;  /* 0x000000090300780c */ /* 0x000fe20003f05270 */
[----:B0-----:R-:W-:-:S02]  /*0ec0*/  IMAD.U32 R2, RZ, RZ, UR4 ;  /* 0x00000004ff027e24 */ /* 0x001fc4000f8e00ff */
[----:B------:R-:W0:Y:S03]  /*0ed0*/  LDCU UR4, c[0x0][0x36c] ;  /* 0x00006d80ff0477ac */ /* 0x000e260008000800 */
[----:B------:R-:W-:Y:S01]  /*0ee0*/  LEA R4, R2, R4, 0x18 ;  /* 0x0000000402047211 */ /* 0x000fe200078ec0ff */
[----:B------:R1:W-:Y:S04]  /*0ef0*/  STL [R1], R2 ;  /* 0x0000000201007387 */ /* 0x0003e80000100800 */
[----:B------:R1:W2:Y:S01]  /*0f00*/  LDS R2, [R4+0xe8] ;  /* 0x0000e80004027984 */ /* 0x0002a20000000800 */
[----:B------:R-:W-:Y:S01]  /*0f10*/  NOP ;  /* 0x0000000000007918 */ /* 0x000fe20000000000 */
[----:B0-----:R-:W-:-:S09]  /*0f20*/  UISETP.EQ.U32.AND UP0, UPT, UR4, 0x1, UPT ;  /* 0x000000010400788c */ /* 0x001fd2000bf02070 */
[----:B------:R-:W-:Y:S05]  /*0f30*/  BRA.U !UP0, `(.L_x_16) ;  /* 0x0000000108087547 */ /* 0x000fea000b800000 */
[----:B------:R-:W-:Y:S01]  /*0f40*/  UCGABAR_ARV ;  /* 0x00000000000079c7 */ /* 0x000fe20008000000 */
[----:B------:R-:W-:Y:S05]  /*0f50*/  BRA `(.L_x_17) ;  /* 0x0000000000047947 */ /* 0x000fea0003800000 */
.L_x_16:
[----:B------:R-:W-:Y:S01]  /*0f60*/  NOP ;  /* 0x0000000000007918 */ /* 0x000fe20000000000 */
.L_x_17:
[----:B------:R-:W-:Y:S01]  /*0f70*/  R2UR UR4, R4 ;  /* 0x00000000040472ca */ /* 0x000fe200000e0000 */
[----:B------:R-:W0:Y:S08]  /*0f80*/  S2UR UR10, SR_CTAID.Y ;  /* 0x00000000000a79c3 */ /* 0x000e300000002600 */
[----:B------:R-:W3:Y:S04]  /*0f90*/  S2UR UR14, SR_CTAID.Z ;  /* 0x00000000000e79c3 */ /* 0x000ee80000002700 */
[----:B------:R-:W-:-:S04]  /*0fa0*/  UIADD3 UR4, UPT, UPT, UR4, 0x18f, URZ ;  /* 0x0000018f04047890 */ /* 0x000fc8000fffe0ff */
[----:B------:R-:W-:Y:S02]  /*0fb0*/  ULOP3.LUT UR30, UR4, 0xfffffd80, URZ, 0xc0, !UPT ;  /* 0xfffffd80041e7892 */ /* 0x000fe4000f8ec0ff */
[----:B------:R-:W-:Y:S02]  /*0fc0*/  USHF.R.U32.HI UR4, URZ, 0x4, UR4 ;  /* 0x00000004ff047899 */ /* 0x000fe40008011604 */
[----:B------:R-:W-:Y:S02]  /*0fd0*/  UIADD3 UR5, UPT, UPT, UR30, 0x8000, URZ ;  /* 0x000080001e057890 */ /* 0x000fe4000fffe0ff */
[----:B------:R-:W-:Y:S02]  /*0fe0*/  UIADD3 UR6, UPT, UPT, UR30, 0x10000, URZ ;  /* 0x000100001e067890 */ /* 0x000fe4000fffe0ff */
[----:B------:R-:W-:Y:S02]  /*0ff0*/  USHF.R.U32.HI UR5, URZ, 0x4, UR5 ;  /* 0x00000004ff057899 */ /* 0x000fe40008011605 */
[----:B------:R-:W-:-:S02]  /*1000*/  ULOP3.LUT UR4, UR4, 0x3fd8, URZ, 0xc0, !UPT ;  /* 0x00003fd804047892 */ /* 0x000fc4000f8ec0ff */
[----:B------:R-:W-:Y:S02]  /*1010*/  USHF.R.U32.HI UR6, URZ, 0x4, UR6 ;  /* 0x00000004ff067899 */ /* 0x000fe40008011606 */
[----:B------:R-:W-:Y:S02]  /*1020*/  ULOP3.LUT UR5, UR5, 0x3fd8, URZ, 0xc0, !UPT ;  /* 0x00003fd805057892 */ /* 0x000fe4000f8ec0ff */
[----:B------:R-:W-:Y:S02]  /*1030*/  ULOP3.LUT UR4, UR4, 0x10000, URZ, 0xfc, !UPT ;  /* 0x0001000004047892 */ /* 0x000fe4000f8efcff */
[----:B------:R-:W-:Y:S02]  /*1040*/  ULOP3.LUT UR6, UR6, 0x3fd8, URZ, 0xc0, !UPT ;  /* 0x00003fd806067892 */ /* 0x000fe4000f8ec0ff */
[----:B------:R-:W-:Y:S01]  /*1050*/  ULOP3.LUT UR5, UR5, 0x10000, URZ, 0xfc, !UPT ;  /* 0x0001000005057892 */ /* 0x000fe2000f8efcff */
[----:B0--3--:R-:W-:Y:S05]  /*1060*/  BRA.U !UP0, `(.L_x_18) ;  /* 0x00000001080c7547 */ /* 0x009fea000b800000 */
[----:B------:R-:W-:Y:S01]  /*1070*/  UCGABAR_WAIT ;  /* 0x0000000000007dc7 */ /* 0x000fe20008000000 */
[----:B------:R-:W-:Y:S01]  /*1080*/  CCTL.IVALL ;  /* 0x00000000ff00798f */ /* 0x000fe20002000000 */
[----:B------:R-:W-:Y:S05]  /*1090*/  BRA `(.L_x_19) ;  /* 0x0000000000047947 */ /* 0x000fea0003800000 */
.L_x_18:
[----:B------:R-:W-:Y:S06]  /*10a0*/  BAR.SYNC.DEFER_BLOCKING 0x0 ;  /* 0x0000000000007b1d */ /* 0x000fec0000010000 */
.L_x_19:
[----:B------:R-:W-:Y:S05]  /*10b0*/  @P0 BRA `(.L_x_20) ;  /* 0x0000001400140947 */ /* 0x000fea0003800000 */
[----:B------:R-:W-:-:S08]  /*10c0*/  NOP ;  /* 0x0000000000007918 */ /* 0x000fd00000000000 */
[----:B------:R-:W0:-:S00]  /*10d0*/  USETMAXREG.DEALLOC.CTAPOOL 0x20 ;  /* 0x00000020000079c8 */ /* 0x000e0000080e0500 */
[----:B------:R-:W3:Y:S01]  /*10e0*/  LDCU UR9, c[0x0][0x44c] ;  /* 0x00008980ff0977ac */ /* 0x000ee20008000800 */
[----:B0-----:R-:W0:Y:S01]  /*10f0*/  S2R R8, SR_CTAID.Y ;  /* 0x0000000000087919 */ /* 0x001e220000002600 */
[----:B------:R-:W4:Y:S01]  /*1100*/  LDCU UR11, c[0x0][0x50c] ;  /* 0x0000a180ff0b77ac */ /* 0x000f220008000800 */
[----:B------:R-:W5:Y:S01]  /*1110*/  LDCU UR8, c[0x0][0x5d0] ;  /* 0x0000ba00ff0877ac */ /* 0x000f620008000800 */
[----:B------:R-:W1:Y:S01]  /*1120*/  LDCU UR16, c[0x0][0x500] ;  /* 0x0000a000ff1077ac */ /* 0x000e620008000800 */
[----:B------:R-:W2:Y:S01]  /*1130*/  LDCU.64 UR32, c[0x0][0x348] ;  /* 0x00006900ff2077ac */ /* 0x000ea20008000a00 */
[----:B---3--:R-:W-:Y:S01]  /*1140*/  IMAD.U32 R9, RZ, RZ, UR9 ;  /* 0x00000009ff097e24 */ /* 0x008fe2000f8e00ff */
[----:B------:R-:W-:Y:S01]  /*1150*/  ULOP3.LUT UR18, UR10, UR9, URZ, 0x3c, !UPT ;  /* 0x000000090a127292 */ /* 0x000fe2000f8e3cff */
[----:B----4-:R-:W-:Y:S01]  /*1160*/  MOV R7, UR11 ;  /* 0x0000000b00077c02 */ /* 0x010fe20008000f00 */
[----:B------:R-:W-:Y:S02]  /*1170*/  ULOP3.LUT UR17, UR10, UR11, URZ, 0x3c, !UPT ;  /* 0x0000000b0a117292 */ /* 0x000fe4000f8e3cff */
[----:B------:R-:W-:Y:S01]  /*1180*/  IABS R9, R9 ;  /* 0x0000000900097213 */ /* 0x000fe20000000000 */
[----:B------:R-:W-:Y:S01]  /*1190*/  UISETP.GE.AND UP1, UPT, UR18, URZ, UPT ;  /* 0x000000ff1200728c */ /* 0x000fe2000bf26270 */
[----:B------:R-:W-:Y:S01]  /*11a0*/  IABS R7, R7 ;  /* 0x0000000700077213 */ /* 0x000fe20000000000 */
[----:B------:R-:W-:Y:S01]  /*11b0*/  UISETP.GE.AND UP0, UPT, UR17, URZ, UPT ;  /* 0x000000ff1100728c */ /* 0x000fe2000bf06270 */
[----:B------:R-:W3:Y:S01]  /*11c0*/  I2F.RP R5, R9 ;  /* 0x0000000900057306 */ /* 0x000ee20000209400 */
[----:B-----5:R-:W-:Y:S01]  /*11d0*/  MOV R6, UR8 ;  /* 0x0000000800067c02 */ /* 0x020fe20008000f00 */
[----:B-1----:R-:W-:-:S02]  /*11e0*/  UIADD3 UR20, UPT, UPT, -UR16, URZ, URZ ;  /* 0x000000ff10147290 */ /* 0x002fc4000fffe1ff */
[----:B------:R-:W-:Y:S01]  /*11f0*/  UISETP.NE.AND UP2, UPT, UR9, URZ, UPT ;  /* 0x000000ff0900728c */ /* 0x000fe2000bf45270 */
[----:B------:R-:W-:Y:S01]  /*1200*/  IABS R6, R6 ;  /* 0x0000000600067213 */ /* 0x000fe20000000000 */
[----:B------:R-:W-:Y:S01]  /*1210*/  USHF.R.S32.HI UR20, URZ, 0x1f, UR20 ;  /* 0x0000001fff147899 */ /* 0x000fe20008011414 */
[----:B0-----:R-:W-:Y:S01]  /*1220*/  IABS R8, R8 ;  /* 0x0000000800087213 */ /* 0x001fe20000000000 */
[----:B------:R-:W0:Y:S01]  /*1230*/  I2F.RP R14, R7 ;  /* 0x00000007000e7306 */ /* 0x000e220000209400 */
[----:B------:R-:W-:Y:S02]  /*1240*/  UIADD3 UR18, UPT, UPT, UR16, -0x1, URZ ;  /* 0xffffffff10127890 */ /* 0x000fe4000fffe0ff */
[----:B------:R-:W-:Y:S02]  /*1250*/  ULOP3.LUT UR19, UR10, UR8, URZ, 0x3c, !UPT ;  /* 0x000000080a137292 */ /* 0x000fe4000f8e3cff */
[----:B------:R-:W-:Y:S02]  /*1260*/  UISETP.GT.AND UP3, UPT, UR16, URZ, UPT ;  /* 0x000000ff1000728c */ /* 0x000fe4000bf64270 */
[----:B------:R-:W-:Y:S01]  /*1270*/  USHF.R.S32.HI UR17, URZ, 0x1f, UR18 ;  /* 0x0000001fff117899 */ /* 0x000fe20008011412 */
[----:B---3--:R-:W1:Y:S01]  /*1280*/  MUFU.RCP R5, R5 ;  /* 0x0000000500057308 */ /* 0x008e620000001000 */
[----:B------:R-:W-:-:S02]  /*1290*/  ULEA.HI UR16, UR20, -UR16, URZ, 0x7 ;  /* 0x8000001014107291 */ /* 0x000fc4000f8f38ff */
[----:B------:R-:W-:Y:S02]  /*12a0*/  ULEA.HI UR17, UR17, UR18, URZ, 0x7 ;  /* 0x0000001211117291 */ /* 0x000fe4000f8f38ff */
[----:B------:R-:W-:Y:S02]  /*12b0*/  USHF.R.S32.HI UR16, URZ, 0x7, UR16 ;  /* 0x00000007ff107899 */ /* 0x000fe40008011410 */
[----:B------:R-:W-:Y:S01]  /*12c0*/  ULOP3.LUT UR12, UR23, 0x1fffffe, UR12, 0xf8, !UPT ;  /* 0x01fffffe170c7892 */ /* 0x000fe2000f8ef80c */
[----:B0-----:R-:W0:Y:S01]  /*12d0*/  MUFU.RCP R11, R14 ;  /* 0x0000000e000b7308 */ /* 0x001e220000001000 */
[----:B------:R-:W-:Y:S02]  /*12e0*/  ULEA.HI.SX32 UR31, UR17, 0x1, 0x19 ;  /* 0x00000001111f7891 */ /* 0x000fe4000f8fcaff */
[----:B------:R-:W-:Y:S02]  /*12f0*/  UIADD3 UR16, UPT, UPT, -UR16, URZ, URZ ;  /* 0x000000ff10107290 */ /* 0x000fe4000fffe1ff */
[----:B------:R-:W-:-:S03]  /*1300*/  USHF.L.U32 UR27, UR23, 0x6, URZ ;  /* 0x00000006171b7899 */ /* 0x000fc600080006ff */
[----:B------:R-:W-:Y:S01]  /*1310*/  I2F.RP R10, R6 ;  /* 0x00000006000a7306 */ /* 0x000fe20000209400 */
[----:B-1----:R-:W-:Y:S01]  /*1320*/  VIADD R12, R5, 0xffffffe ;  /* 0x0ffffffe050c7836 */ /* 0x002fe20000000000 */
[----:B------:R-:W-:Y:S01]  /*1330*/  @!UP3 UMOV UR31, UR16 ;  /* 0x00000010001fbc82 */ /* 0x000fe20008000000 */
[----:B------:R-:W-:-:S05]  /*1340*/  UMOV UR16, URZ ;  /* 0x000000ff00107c82 */ /* 0x000fca0008000000 */
[----:B------:R-:W1:Y:S01]  /*1350*/  F2I.FTZ.U32.TRUNC.NTZ R13, R12 ;  /* 0x0000000c000d7305 */ /* 0x000e62000021f000 */
[----:B0-----:R-:W-:-:S07]  /*1360*/  VIADD R11, R11, 0xffffffe ;  /* 0x0ffffffe0b0b7836 */ /* 0x001fce0000000000 */
[----:B------:R-:W0:Y:S01]  /*1370*/  F2I.FTZ.U32.TRUNC.NTZ R11, R11 ;  /* 0x0000000b000b7305 */ /* 0x000e22000021f000 */
[----:B-1----:R-:W-:Y:S01]  /*1380*/  IADD3 R5, PT, PT, RZ, -R13, RZ ;  /* 0x8000000dff057210 */ /* 0x002fe20007ffe0ff */
[----:B------:R-:W-:-:S04]  /*1390*/  IMAD.MOV.U32 R12, RZ, RZ, RZ ;  /* 0x000000ffff0c7224 */ /* 0x000fc800078e00ff */
[----:B------:R-:W-:-:S04]  /*13a0*/  IMAD R5, R5, R9, RZ ;  /* 0x0000000905057224 */ /* 0x000fc800078e02ff */
[----:B------:R-:W-:Y:S01]  /*13b0*/  IMAD.HI.U32 R5, R13, R5, R12 ;  /* 0x000000050d057227 */ /* 0x000fe200078e000c */
[----:B0-----:R-:W-:Y:S01]  /*13c0*/  IADD3 R13, PT, PT, RZ, -R11, RZ ;  /* 0x8000000bff0d7210 */ /* 0x001fe20007ffe0ff */
[----:B------:R0:W1:Y:S04]  /*13d0*/  MUFU.RCP R12, R10 ;  /* 0x0000000a000c7308 */ /* 0x0000680000001000 */
[----:B------:R-:W-:Y:S02]  /*13e0*/  IMAD R13, R13, R7, RZ ;  /* 0x000000070d0d7224 */ /* 0x000fe400078e02ff */
[----:B0-----:R-:W-:Y:S01]  /*13f0*/  IMAD.MOV.U32 R10, RZ, RZ, RZ ;  /* 0x000000ffff0a7224 */ /* 0x001fe200078e00ff */
[----:B-1----:R-:W-:Y:S01]  /*1400*/  IADD3 R14, PT, PT, R12, 0xffffffe, RZ ;  /* 0x0ffffffe0c0e7810 */ /* 0x002fe20007ffe0ff */
[----:B------:R-:W-:-:S03]  /*1410*/  IMAD.HI.U32 R12, R5, R8, RZ ;  /* 0x00000008050c7227 */ /* 0x000fc600078e00ff */
[----:B------:R-:W0:Y:S01]  /*1420*/  F2I.FTZ.U32.TRUNC.NTZ R15, R14 ;  /* 0x0000000e000f7305 */ /* 0x000e22000021f000 */
[----:B------:R-:W-:-:S04]  /*1430*/  IMAD.HI.U32 R11, R11, R13, R10 ;  /* 0x0000000d0b0b7227 */ /* 0x000fc800078e000a */
[----:B------:R-:W-:Y:S02]  /*1440*/  IMAD.MOV R10, RZ, RZ, -R12 ;  /* 0x000000ffff0a7224 */ /* 0x000fe400078e0a0c */
[----:B------:R-:W-:-:S04]  /*1450*/  IMAD.HI.U32 R11, R11, R8, RZ ;  /* 0x000000080b0b7227 */ /* 0x000fc800078e00ff */
[----:B------:R-:W-:Y:S01]  /*1460*/  IMAD R10, R9, R10, R8 ;  /* 0x0000000a090a7224 */ /* 0x000fe200078e0208 */
[----:B0-----:R-:W-:Y:S01]  /*1470*/  IADD3 R5, PT, PT, RZ, -R15, RZ ;  /* 0x8000000fff057210 */ /* 0x001fe20007ffe0ff */
[----:B------:R-:W-:-:S03]  /*1480*/  IMAD.MOV.U32 R14, RZ, RZ, RZ ;  /* 0x000000ffff0e7224 */ /* 0x000fc600078e00ff */
[----:B------:R-:W-:Y:S01]  /*1490*/  ISETP.GT.U32.AND P2, PT, R9, R10, PT ;  /* 0x0000000a0900720c */ /* 0x000fe20003f44070 */
[----:B------:R-:W-:-:S04]  /*14a0*/  IMAD R5, R5, R6, RZ ;  /* 0x0000000605057224 */ /* 0x000fc800078e02ff */
[----:B------:R-:W-:-:S08]  /*14b0*/  IMAD.HI.U32 R5, R15, R5, R14 ;  /* 0x000000050f057227 */ /* 0x000fd000078e000e */
[-C--:B------:R-:W-:Y:S02]  /*14c0*/  @!P2 IADD3 R10, PT, PT, R10, -R9.reuse, RZ ;  /* 0x800000090a0aa210 */ /* 0x080fe40007ffe0ff */
[----:B------:R-:W-:Y:S02]  /*14d0*/  @!P2 IADD3 R12, PT, PT, R12, 0x1, RZ ;  /* 0x000000010c0ca810 */ /* 0x000fe40007ffe0ff */
[----:B------:R-:W-:Y:S01]  /*14e0*/  ISETP.GE.U32.AND P3, PT, R10, R9, PT ;  /* 0x000000090a00720c */ /* 0x000fe20003f66070 */
[----:B------:R-:W-:Y:S02]  /*14f0*/  IMAD.MOV R10, RZ, RZ, -R11 ;  /* 0x000000ffff0a7224 */ /* 0x000fe400078e0a0b */
[----:B------:R-:W-:-:S04]  /*1500*/  IMAD.HI.U32 R9, R5, R8, RZ ;  /* 0x0000000805097227 */ /* 0x000fc800078e00ff */
[----:B------:R-:W-:Y:S01]  /*1510*/  IMAD R10, R7, R10, R8 ;  /* 0x0000000a070a7224 */ /* 0x000fe200078e0208 */
[----:B------:R-:W-:-:S04]  /*1520*/  IADD3 R5, PT, PT, -R9, RZ, RZ ;  /* 0x000000ff09057210 */ /* 0x000fc80007ffe1ff */
[----:B------:R-:W-:Y:S01]  /*1530*/  ISETP.GT.U32.AND P1, PT, R7, R10, PT ;  /* 0x0000000a0700720c */ /* 0x000fe20003f24070 */
[----:B------:R-:W-:Y:S02]  /*1540*/  IMAD R5, R6, R5, R8 ;  /* 0x0000000506057224 */ /* 0x000fe400078e0208 */
[----:B------:R-:W-:-:S03]  /*1550*/  @P3 VIADD R12, R12, 0x1 ;  /* 0x000000010c0c3836 */ /* 0x000fc60000000000 */
[----:B------:R-:W-:Y:S02]  /*1560*/  ISETP.GT.U32.AND P0, PT, R6, R5, PT ;  /* 0x000000050600720c */ /* 0x000fe40003f04070 */
[----:B------:R-:W-:-:S05]  /*1570*/  R2UR UR13, R12 ;  /* 0x000000000c0d72ca */ /* 0x000fca00000e0000 */
[----:B------:R-:W-:Y:S02]  /*1580*/  @!P1 IMAD.IADD R10, R10, 0x1, -R7 ;  /* 0x000000010a0a9824 */ /* 0x000fe400078e0a07 */
[----:B------:R-:W-:-:S03]  /*1590*/  @!P1 VIADD R11, R11, 0x1 ;  /* 0x000000010b0b9836 */ /* 0x000fc60000000000 */
[----:B------:R-:W-:Y:S01]  /*15a0*/  ISETP.GE.U32.AND P2, PT, R10, R7, PT ;  /* 0x000000070a00720c */ /* 0x000fe20003f46070 */
[----:B------:R-:W-:Y:S01]  /*15b0*/  @!P0 VIADD R9, R9, 0x1 ;  /* 0x0000000109098836 */ /* 0x000fe20000000000 */
[-C--:B------:R-:W-:Y:S01]  /*15c0*/  @!P0 IADD3 R5, PT, PT, R5, -R6.reuse, RZ ;  /* 0x8000000605058210 */ /* 0x080fe20007ffe0ff */
[----:B------:R-:W-:Y:S02]  /*15d0*/  @!UP1 UIADD3 UR13, UPT, UPT, -UR13, URZ, URZ ;  /* 0x000000ff0d0d9290 */ /* 0x000fe4000fffe1ff */
[----:B------:R-:W-:Y:S01]  /*15e0*/  UISETP.NE.AND UP1, UPT, UR11, URZ, UPT ;  /* 0x000000ff0b00728c */ /* 0x000fe2000bf25270 */
[----:B------:R-:W-:Y:S01]  /*15f0*/  ISETP.GE.U32.AND P1, PT, R5, R6, PT ;  /* 0x000000060500720c */ /* 0x000fe20003f26070 */
[----:B------:R-:W-:Y:S01]  /*1600*/  @!UP2 ULOP3.LUT UR13, URZ, UR9, URZ, 0x33, !UPT ;  /* 0x00000009ff0da292 */ /* 0x000fe2000f8e33ff */
[----:B------:R-:W-:Y:S01]  /*1610*/  IMAD.MOV.U32 R6, RZ, RZ, 0x1 ;  /* 0x00000001ff067424 */ /* 0x000fe200078e00ff */
[----:B------:R-:W-:-:S04]  /*1620*/  UISETP.NE.AND UP2, UPT, UR8, URZ, UPT ;  /* 0x000000ff0800728c */ /* 0x000fc8000bf45270 */
[----:B------:R-:W-:-:S04]  /*1630*/  @P2 IADD3 R11, PT, PT, R11, 0x1, RZ ;  /* 0x000000010b0b2810 */ /* 0x000fc80007ffe0ff */
[----:B------:R-:W-:Y:S02]  /*1640*/  R2UR UR28, R11 ;  /* 0x000000000b1c72ca */ /* 0x000fe400000e0000 */
[----:B------:R-:W-:-:S04]  /*1650*/  @P1 IADD3 R9, PT, PT, R9, 0x1, RZ ;  /* 0x0000000109091810 */ /* 0x000fc80007ffe0ff */
[----:B------:R-:W-:-:S07]  /*1660*/  R2UR UR20, R9 ;  /* 0x00000000091472ca */ /* 0x000fce00000e0000 */
[----:B------:R-:W-:Y:S02]  /*1670*/  @!UP0 UIADD3 UR28, UPT, UPT, -UR28, URZ, URZ ;  /* 0x000000ff1c1c8290 */ /* 0x000fe4000fffe1ff */
[----:B------:R-:W-:Y:S02]  /*1680*/  UISETP.GE.AND UP0, UPT, UR19, URZ, UPT ;  /* 0x000000ff1300728c */ /* 0x000fe4000bf06270 */
[----:B------:R-:W-:Y:S02]  /*1690*/  @!UP1 ULOP3.LUT UR28, URZ, UR11, URZ, 0x33, !UPT ;  /* 0x0000000bff1c9292 */ /* 0x000fe4000f8e33ff */
[----:B------:R-:W-:Y:S02]  /*16a0*/  USHF.L.U32 UR11, UR12, 0x7, URZ ;  /* 0x000000070c0b7899 */ /* 0x000fe400080006ff */
[----:B------:R-:W-:Y:S02]  /*16b0*/  UIADD3 UR12, UPT, UPT, -UR13, URZ, URZ ;  /* 0x000000ff0d0c7290 */ /* 0x000fe4000fffe1ff */
[----:B--2---:R-:W-:-:S02]  /*16c0*/  UIADD3 UR18, UP1, UPT, UR32, 0x40, URZ ;  /* 0x0000004020127890 */ /* 0x004fc4000ff3e0ff */
[----:B------:R-:W-:Y:S02]  /*16d0*/  UIMAD UR12, UR9, UR12, UR10 ;  /* 0x0000000c090c72a4 */ /* 0x000fe4000f8e020a */
[----:B------:R-:W-:Y:S02]  /*16e0*/  @!UP0 UIADD3 UR20, UPT, UPT, -UR20, URZ, URZ ;  /* 0x000000ff14148290 */ /* 0x000fe4000fffe1ff */
[----:B------:R-:W-:Y:S02]  /*16f0*/  @!UP2 ULOP3.LUT UR20, URZ, UR8, URZ, 0x33, !UPT ;  /* 0x00000008ff14a292 */ /* 0x000fe4000f8e33ff */
[----:B------:R-:W-:Y:S02]  /*1700*/  UPLOP3.LUT UP0, UPT, UPT, UPT, UPT, 0x80, 0x8 ;  /* 0x000000000008789c */ /* 0x000fe40003f0f070 */
[----:B------:R-:W-:Y:S02]  /*1710*/  UIADD3.X UR19, UPT, UPT, URZ, UR33, URZ, UP1, !UPT ;  /* 0x00000021ff137290 */ /* 0x000fe40008ffe4ff */
[----:B------:R-:W-:Y:S01]  /*1720*/  UISETP.NE.AND UP2, UPT, UR23, URZ, UPT ;  /* 0x000000ff1700728c */ /* 0x000fe2000bf45270 */
[----:B------:R-:W-:-:S10]  /*1730*/  UMOV UR10, URZ ;  /* 0x000000ff000a7c82 */ /* 0x000fd40008000000 */
.L_x_23:
[----:B------:R-:W-:Y:S01]  /*1740*/  R2UR UR8, R4 ;  /* 0x00000000040872ca */ /* 0x000fe200000e0000 */
[----:B------:R-:W-:Y:S01]  /*1750*/  UPLOP3.LUT UP1, UPT, UPT, UPT, UP0, 0x80, 0x8 ;  /* 0x000000000008789c */ /* 0x000fe20003f2f000 */
[----:B------:R-:W-:-:S11]  /*1760*/  SHF.L.U32 R8, R6, 0x1f, RZ ;  /* 0x0000001f06087819 */ /* 0x000fd600000006ff */
[----:B------:R-:W-:-:S09]  /*1770*/  ULEA UR8, UR16, UR8, 0x3 ;  /* 0x0000000810087291 */ /* 0x000fd2000f8e18ff */
[----:B0-----:R-:W0:Y:S02]  /*1780*/  SYNCS.PHASECHK.TRANS64.TRYWAIT P0, [UR8+0x10], R8 ;  /* 0x00001008ff0075a7 */ /* 0x001e240008001108 */
[----:B01----:R-:W-:Y:S05]  /*1790*/  @!P0 BRA `(.L_x_21) ;  /* 0x000000b0004c8947 */ /* 0x003fea0003800000 */
.L_x_136:
[----:B------:R-:W-:Y:S05]  /*17a0*/  BRA.U UP2, `(.L_x_22) ;  /* 0x00000001020c7547 */ /* 0x000fea000b800000 */
[----:B------:R-:W-:-:S13]  /*17b0*/  ELECT P0, URZ, PT ;  /* 0x0000000000ff782f */ /* 0x000fda0003800000 */
[----:B0-----:R-:W-:-:S04]  /*17c0*/  @P0 MOV R5, 0x8000 ;  /* 0x0000800000050802 */ /* 0x001fc80000000f00 */
[----:B------:R1:W-:Y:S03]  /*17d0*/  @P0 SYNCS.ARRIVE.TRANS64 RZ, [UR8], R5 ;  /* 0x00000005ffff09a7 */ /* 0x0003e60008000008 */
.L_x_22:
[----:B------:R-:W-:Y:S02]  /*17e0*/  ULOP3.LUT UR9, UR8, 0xfefffff8, URZ, 0xc0, !UPT ;  /* 0xfefffff808097892 */ /* 0x000fe4000f8ec0ff */
[----:B------:R-:W-:Y:S02]  /*17f0*/  ULEA UR8, UR16, UR30, 0xe ;  /* 0x0000001e10087291 */ /* 0x000fe4000f8e70ff */
[----:B------:R-:W-:-:S04]  /*1800*/  UIADD3 UR16, UPT, UPT, UR16, 0x1, URZ ;  /* 0x0000000110107890 */ /* 0x000fc8000fffe0ff */
[----:B------:R-:W-:-:S03]  /*1810*/  UISETP.NE.AND UP0, UPT, UR16, 0x2, UPT ;  /* 0x000000021000788c */ /* 0x000fc6000bf05270 */
[----:B------:R2:W-:Y:S01]  /*1820*/  UTMALDG.5D.2CTA [UR8], [UR18], desc[URZ] ;  /* 0x0000ff08120075b4 */ /* 0x0005e20008221000 */
[----:B------:R-:W-:Y:S02]  /*1830*/  USEL UR17, URZ, 0x1, UP0 ;  /* 0x00000001ff117887 */ /* 0x000fe40008000000 */
[----:B------:R-:W-:Y:S02]  /*1840*/  USEL UR16, UR16, URZ, UP0 ;  /* 0x000000ff10107287 */ /* 0x000fe40008000000 */
[----:B------:R-:W-:Y:S02]  /*1850*/  UPLOP3.LUT UP0, UPT, UPT, UPT, UPT, 0x40, 0x4 ;  /* 0x000000000004789c */ /* 0x000fe40003f0e870 */
[----:B------:R-:W-:Y:S01]  /*1860*/  LOP3.LUT R6, R6, UR17, RZ, 0x3c, !PT ;  /* 0x0000001106067c12 */ /* 0x000fe2000f8e3cff */
[----:B--2---:R-:W-:Y:S01]  /*1870*/  UMOV UR10, 0x80 ;  /* 0x00000080000a7882 */ /* 0x004fe20000000000 */
[----:B------:R-:W-:Y:S07]  /*1880*/  BRA.U UP1, `(.L_x_23) ;  /* 0xfffffffd01ac7547 */ /* 0x000fee000b83ffff */
[----:B------:R-:W2:Y:S01]  /*1890*/  S2UR UR8, SR_CgaCtaId ;  /* 0x00000000000879c3 */ /* 0x000ea20000008800 */
[----:B01----:R-:W-:Y:S01]  /*18a0*/  HFMA2 R5, -RZ, RZ, 0, 5.9604644775390625e-08 ;  /* 0x00000001ff057431 */ /* 0x003fe200000001ff */
[----:B------:R-:W-:Y:S01]  /*18b0*/  UIADD3 UR10, UP1, UPT, UR32, 0x100, URZ ;  /* 0x00000100200a7890 */ /* 0x000fe2000ff3e0ff */
[----:B------:R-:W-:Y:S01]  /*18c0*/  UMOV UR9, 0x400 ;  /* 0x0000040000097882 */ /* 0x000fe20000000000 */
[----:B------:R-:W-:Y:S02]  /*18d0*/  UPLOP3.LUT UP0, UPT, UPT, UPT, UPT, 0x80, 0x8 ;  /* 0x000000000008789c */ /* 0x000fe40003f0f070 */
[----:B------:R-:W-:Y:S02]  /*18e0*/  UIADD3.X UR11, UPT, UPT, URZ, UR33, URZ, UP1, !UPT ;  /* 0x00000021ff0b7290 */ /* 0x000fe40008ffe4ff */
[----:B------:R-:W-:Y:S01]  /*18f0*/  UISETP.NE.AND UP2, UPT, UR23, URZ, UPT ;  /* 0x000000ff1700728c */ /* 0x000fe2000bf45270 */
[----:B------:R-:W-:Y:S01]  /*1900*/  UMOV UR26, URZ ;  /* 0x000000ff001a7c82 */ /* 0x000fe20008000000 */
[----:B--2---:R-:W-:-:S03]  /*1910*/  ULEA UR8, UR8, UR9, 0x18 ;  /* 0x0000000908087291 */ /* 0x004fc6000f8ec0ff */
[----:B------:R-:W-:-:S09]  /*1920*/  UMOV UR9, URZ ;  /* 0x000000ff00097c82 */ /* 0x000fd20008000000 */
.L_x_26:
[----:B------:R-:W-:Y:S01]  /*1930*/  ULEA UR25, UR9, UR8, 0x3 ;  /* 0x0000000809197291 */ /* 0x000fe2000f8e18ff */
[----:B------:R-:W-:Y:S01]  /*1940*/  SHF.L.U32 R6, R5, 0x1f, RZ ;  /* 0x0000001f05067819 */ /* 0x000fe200000006ff */
[----:B------:R-:W-:-:S07]  /*1950*/  UPLOP3.LUT UP1, UPT, UPT, UPT, UP0, 0x80, 0x8 ;  /* 0x000000000008789c */ /* 0x000fce0003f2f000 */
[----:B0-----:R-:W0:Y:S02]  /*1960*/  SYNCS.PHASECHK.TRANS64.TRYWAIT P0, [UR25+0x40], R6 ;  /* 0x00004006ff0075a7 */ /* 0x001e240008001119 */
[----:B01----:R-:W-:Y:S05]  /*1970*/  @!P0 BRA `(.L_x_24) ;  /* 0x000000ac00f08947 */ /* 0x003fea0003800000 */
.L_x_138:
[----:B------:R-:W-:Y:S05]  /*1980*/  BRA.U UP2, `(.L_x_25) ;  /* 0x00000001020c7547 */ /* 0x000fea000b800000 */
[----:B------:R-:W-:-:S13]  /*1990*/  ELECT P0, URZ, PT ;  /* 0x0000000000ff782f */ /* 0x000fda0003800000 */
[----:B0-----:R-:W-:-:S04]  /*19a0*/  @P0 MOV R4, 0x4000 ;  /* 0x0000400000040802 */ /* 0x001fc80000000f00 */
[----:B------:R1:W-:Y:S03]  /*19b0*/  @P0 SYNCS.ARRIVE.TRANS64 RZ, [UR25+0x20], R4 ;  /* 0x00002004ffff09a7 */ /* 0x0003e60008000019 */
.L_x_25:
[----:B------:R-:W-:Y:S02]  /*19c0*/  ULEA UR24, UR9, UR30, 0xd ;  /* 0x0000001e09187291 */ /* 0x000fe4000f8e68ff */
[----:B------:R-:W-:Y:S02]  /*19d0*/  UIADD3 UR9, UPT, UPT, UR9, 0x1, URZ ;  /* 0x0000000109097890 */ /* 0x000fe4000fffe0ff */
[----:B------:R-:W-:Y:S02]  /*19e0*/  UIADD3 UR25, UPT, UPT, UR25, 0x20, URZ ;  /* 0x0000002019197890 */ /* 0x000fe4000fffe0ff */
[----:B------:R-:W-:Y:S02]  /*19f0*/  UISETP.NE.AND UP0, UPT, UR9, 0x4, UPT ;  /* 0x000000040900788c */ /* 0x000fe4000bf05270 */
[----:B------:R-:W-:Y:S02]  /*1a00*/  ULOP3.LUT UR25, UR25, 0xfefffff8, URZ, 0xc0, !UPT ;  /* 0xfefffff819197892 */ /* 0x000fe4000f8ec0ff */
[----:B------:R-:W-:-:S02]  /*1a10*/  UIADD3 UR24, UPT, UPT, UR24, 0x8000, URZ ;  /* 0x0000800018187890 */ /* 0x000fc4000fffe0ff */
[----:B------:R-:W-:Y:S01]  /*1a20*/  USEL UR12, URZ, 0x1, UP0 ;  /* 0x00000001ff0c7887 */ /* 0x000fe20008000000 */
[----:B------:R-:W-:Y:S01]  /*1a30*/  UMOV UR29, UR14 ;  /* 0x0000000e001d7c82 */ /* 0x000fe20008000000 */
[----:B------:R-:W-:Y:S02]  /*1a40*/  USEL UR9, UR9, URZ, UP0 ;  /* 0x000000ff09097287 */ /* 0x000fe40008000000 */
[----:B------:R-:W-:Y:S02]  /*1a50*/  UPLOP3.LUT UP0, UPT, UPT, UPT, UPT, 0x40, 0x4 ;  /* 0x000000000004789c */ /* 0x000fe40003f0e870 */
[----:B------:R-:W-:Y:S01]  /*1a60*/  LOP3.LUT R5, R5, UR12, RZ, 0x3c, !PT ;  /* 0x0000000c05057c12 */ /* 0x000fe2000f8e3cff */
[----:B------:R2:W-:Y:S02]  /*1a70*/  UTMALDG.4D.2CTA [UR24], [UR10], desc[URZ] ;  /* 0x0000ff180a0075b4 */ /* 0x0005e40008219000 */
[----:B--2---:R-:W-:Y:S01]  /*1a80*/  UMOV UR26, 0x80 ;  /* 0x00000080001a7882 */ /* 0x004fe20000000000 */
[----:B------:R-:W-:Y:S05]  /*1a90*/  BRA.U UP1, `(.L_x_26) ;  /* 0xfffffffd01a47547 */ /* 0x000fea000b83ffff */
[----:B------:R-:W-:Y:S01]  /*1aa0*/  UISETP.GE.AND UP0, UPT, UR31, 0x2, UPT ;  /* 0x000000021f00788c */ /* 0x000fe2000bf06270 */
[----:B------:R-:W-:Y:S01]  /*1ab0*/  HFMA2 R6, -RZ, RZ, 0, 5.9604644775390625e-08 ;  /* 0x00000001ff067431 */ /* 0x000fe200000001ff */
[----:B------:R-:W-:-:S07]  /*1ac0*/  UMOV UR38, 0x2 ;  /* 0x0000000200267882 */ /* 0x000fce0000000000 */
[----:B------:R-:W-:Y:S05]  /*1ad0*/  BRA.U !UP0, `(.L_x_27) ;  /* 0x00000005082c7547 */ /* 0x000fea000b800000 */
[----:B------:R-:W2:Y:S01]  /*1ae0*/  S2UR UR25, SR_CgaCtaId ;  /* 0x00000000001979c3 */ /* 0x000ea20000008800 */
[----:B------:R-:W-:Y:S01]  /*1af0*/  UIADD3 UR36, UP1, UPT, UR32, 0x100, URZ ;  /* 0x0000010020247890 */ /* 0x000fe2000ff3e0ff */
[----:B------:R-:W-:Y:S01]  /*1b00*/  MOV R6, 0x1 ;  /* 0x0000000100067802 */ /* 0x000fe20000000f00 */
[----:B------:R-:W-:Y:S01]  /*1b10*/  UIADD3 UR34, UP0, UPT, UR32, 0x1c0, URZ ;  /* 0x000001c020227890 */ /* 0x000fe2000ff1e0ff */
[----:B------:R-:W-:Y:S01]  /*1b20*/  UMOV UR9, 0x400 ;  /* 0x0000040000097882 */ /* 0x000fe20000000000 */
[----:B------:R-:W-:Y:S01]  /*1b30*/  UMOV UR8, 0x400 ;  /* 0x0000040000087882 */ /* 0x000fe20000000000 */
[----:B------:R-:W-:Y:S02]  /*1b40*/  UISETP.NE.AND UP3, UPT, UR23, URZ, UPT ;  /* 0x000000ff1700728c */ /* 0x000fe4000bf65270 */
[----:B------:R-:W3:Y:S01]  /*1b50*/  S2UR UR24, SR_CgaCtaId ;  /* 0x00000000001879c3 */ /* 0x000ee20000008800 */
[----:B------:R-:W-:Y:S02]  /*1b60*/  UIADD3.X UR37, UPT, UPT, URZ, UR33, URZ, UP1, !UPT ;  /* 0x00000021ff257290 */ /* 0x000fe40008ffe4ff */
[----:B------:R-:W-:-:S02]  /*1b70*/  UIADD3.X UR35, UPT, UPT, URZ, UR33, URZ, UP0, !UPT ;  /* 0x00000021ff237290 */ /* 0x000fc400087fe4ff */
[----:B------:R-:W-:Y:S01]  /*1b80*/  UISETP.NE.AND UP4, UPT, UR23, URZ, UPT ;  /* 0x000000ff1700728c */ /* 0x000fe2000bf85270 */
[----:B------:R-:W-:Y:S01]  /*1b90*/  UMOV UR38, 0x2 ;  /* 0x0000000200267882 */ /* 0x000fe20000000000 */
[----:B------:R-:W-:Y:S01]  /*1ba0*/  UMOV UR26, 0x1 ;  /* 0x00000001001a7882 */ /* 0x000fe20000000000 */
[----:B--2---:R-:W-:Y:S02]  /*1bb0*/  ULEA UR25, UR25, UR9, 0x18 ;  /* 0x0000000919197291 */ /* 0x004fe4000f8ec0ff */
[----:B---3--:R-:W-:-:S12]  /*1bc0*/  ULEA UR24, UR24, UR8, 0x18 ;  /* 0x0000000818187291 */ /* 0x008fd8000f8ec0ff */
.L_x_34:
[----:B------:R-:W-:Y:S01]  /*1bd0*/  UMOV UR16, UR26 ;  /* 0x0000001a00107c82 */ /* 0x000fe20008000000 */
[----:B------:R-:W-:Y:S02]  /*1be0*/  ULEA UR11, UR26, UR27, 0x7 ;  /* 0x0000001b1a0b7291 */ /* 0x000fe4000f8e38ff */
[----:B------:R-:W-:Y:S02]  /*1bf0*/  UIADD3 UR26, UPT, UPT, UR26, 0x1, URZ ;  /* 0x000000011a1a7890 */ /* 0x000fe4000fffe0ff */
[----:B------:R-:W-:Y:S01]  /*1c00*/  UPLOP3.LUT UP1, UPT, UPT, UPT, UPT, 0x80, 0x8 ;  /* 0x000000000008789c */ /* 0x000fe20003f2f070 */
[----:B------:R-:W-:Y:S01]  /*1c10*/  UMOV UR10, URZ ;  /* 0x000000ff000a7c82 */ /* 0x000fe20008000000 */
[----:B0-23--:R-:W-:-:S11]  /*1c20*/  UISETP.NE.AND UP5, UPT, UR26, UR31, UPT ;  /* 0x0000001f1a00728c */ /* 0x00dfd6000bfa5270 */
.L_x_30:
[----:B------:R-:W-:Y:S01]  /*1c30*/  ULEA UR9, UR38, UR25, 0x3 ;  /* 0x0000001926097291 */ /* 0x000fe2000f8e18ff */
[----:B------:R-:W-:Y:S01]  /*1c40*/  SHF.L.U32 R8, R6, 0x1f, RZ ;  /* 0x0000001f06087819 */ /* 0x000fe200000006ff */
[----:B------:R-:W-:-:S07]  /*1c50*/  UPLOP3.LUT UP2, UPT, UPT, UPT, UP1, 0x80, 0x8 ;  /* 0x000000000008789c */ /* 0x000fce0003f4f010 */
[----:B--2---:R-:W2:Y:S02]  /*1c60*/  SYNCS.PHASECHK.TRANS64.TRYWAIT P0, [UR9+0x40], R8 ;  /* 0x00004008ff0075a7 */ /* 0x004ea40008001109 */
[----:B0-2---:R-:W-:Y:S05]  /*1c70*/  @!P0 BRA `(.L_x_28) ;  /* 0x000000ac004c8947 */ /* 0x005fea0003800000 */
.L_x_140:
[----:B------:R-:W-:Y:S05]  /*1c80*/  BRA.U UP3, `(.L_x_29) ;  /* 0x00000001030c7547 */ /* 0x000fea000b800000 */
[----:B------:R-:W-:-:S13]  /*1c90*/  ELECT P0, URZ, PT ;  /* 0x0000000000ff782f */ /* 0x000fda0003800000 */
[----:B01----:R-:W-:-:S04]  /*1ca0*/  @P0 MOV R4, 0x4000 ;  /* 0x0000400000040802 */ /* 0x003fc80000000f00 */
[----:B------:R2:W-:Y:S03]  /*1cb0*/  @P0 SYNCS.ARRIVE.TRANS64 RZ, [UR9+0x20], R4 ;  /* 0x00002004ffff09a7 */ /* 0x0005e60008000009 */
.L_x_29:
[----:B------:R-:W-:Y:S02]  /*1cc0*/  UIADD3 UR29, UPT, UPT, UR38, 0x1, URZ ;  /* 0x00000001261d7890 */ /* 0x000fe4000fffe0ff */
[----:B------:R-:W-:Y:S02]  /*1cd0*/  UIADD3 UR9, UPT, UPT, UR9, 0x20, URZ ;  /* 0x0000002009097890 */ /* 0x000fe4000fffe0ff */
[----:B------:R-:W-:Y:S02]  /*1ce0*/  ULEA UR8, UR38, UR30, 0xd ;  /* 0x0000001e26087291 */ /* 0x000fe4000f8e68ff */
[----:B------:R-:W-:Y:S02]  /*1cf0*/  UISETP.NE.AND UP0, UPT, UR29, 0x4, UPT ;  /* 0x000000041d00788c */ /* 0x000fe4000bf05270 */
[----:B------:R-:W-:Y:S02]  /*1d00*/  ULOP3.LUT UR9, UR9, 0xfefffff8, URZ, 0xc0, !UPT ;  /* 0xfefffff809097892 */ /* 0x000fe4000f8ec0ff */
[----:B------:R-:W-:-:S02]  /*1d10*/  UIADD3 UR8, UPT, UPT, UR8, 0x8000, URZ ;  /* 0x0000800008087890 */ /* 0x000fc4000fffe0ff */
[----:B------:R-:W-:Y:S02]  /*1d20*/  USEL UR17, URZ, 0x1, UP0 ;  /* 0x00000001ff117887 */ /* 0x000fe40008000000 */
[----:B------:R-:W-:Y:S01]  /*1d30*/  USEL UR29, UR29, URZ, UP0 ;  /* 0x000000ff1d1d7287 */ /* 0x000fe20008000000 */
[----:B------:R-:W-:Y:S01]  /*1d40*/  UMOV UR12, UR28 ;  /* 0x0000001c000c7c82 */ /* 0x000fe20008000000 */
[----:B------:R-:W-:Y:S02]  /*1d50*/  UMOV UR13, UR14 ;  /* 0x0000000e000d7c82 */ /* 0x000fe40008000000 */
[----:B------:R-:W-:Y:S01]  /*1d60*/  LOP3.LUT R6, R6, UR17, RZ, 0x3c, !PT ;  /* 0x0000001106067c12 */ /* 0x000fe2000f8e3cff */
[----:B------:R3:W-:Y:S01]  /*1d70*/  UTMALDG.4D.2CTA [UR8], [UR36], desc[URZ] ;  /* 0x0000ff08240075b4 */ /* 0x0007e20008219000 */
[----:B------:R-:W-:Y:S01]  /*1d80*/  UPLOP3.LUT UP1, UPT, UPT, UPT, UPT, 0x40, 0x4 ;  /* 0x000000000004789c */ /* 0x000fe20003f2e870 */
[----:B------:R-:W-:Y:S01]  /*1d90*/  UMOV UR38, UR29 ;  /* 0x0000001d00267c82 */ /* 0x000fe20008000000 */
[----:B---3--:R-:W-:Y:S01]  /*1da0*/  UMOV UR10, 0x80 ;  /* 0x00000080000a7882 */ /* 0x008fe20000000000 */
[----:B------:R-:W-:Y:S08]  /*1db0*/  BRA.U UP2, `(.L_x_30) ;  /* 0xfffffffd029c7547 */ /* 0x000ff0000b83ffff */
[----:B------:R-:W-:Y:S01]  /*1dc0*/  UMOV UR9, URZ ;  /* 0x000000ff00097c82 */ /* 0x000fe20008000000 */
[----:B------:R-:W-:Y:S02]  /*1dd0*/  ULEA UR19, UR16, 0xffffff80, 0x7 ;  /* 0xffffff8010137891 */ /* 0x000fe4000f8e38ff */
[----:B------:R-:W-:-:S11]  /*1de0*/  UPLOP3.LUT UP1, UPT, UPT, UPT, UPT, 0x80, 0x8 ;  /* 0x000000000008789c */ /* 0x000fd60003f2f070 */
.L_x_33:
[----:B------:R-:W-:Y:S01]  /*1df0*/  ULEA UR17, UR29, UR24, 0x3 ;  /* 0x000000181d117291 */ /* 0x000fe2000f8e18ff */
[----:B------:R-:W-:Y:S01]  /*1e00*/  SHF.L.U32 R8, R6, 0x1f, RZ ;  /* 0x0000001f06087819 */ /* 0x000fe200000006ff */
[----:B------:R-:W-:-:S07]  /*1e10*/  UPLOP3.LUT UP2, UPT, UPT, UPT, UP1, 0x80, 0x8 ;  /* 0x000000000008789c */ /* 0x000fce0003f4f010 */
[----:B---3--:R-:W3:Y:S02]  /*1e20*/  SYNCS.PHASECHK.TRANS64.TRYWAIT P0, [UR17+0x40], R8 ;  /* 0x00004008ff0075a7 */ /* 0x008ee40008001111 */
[----:B---3--:R-:W-:Y:S05]  /*1e30*/  @!P0 BRA `(.L_x_31) ;  /* 0x000000a800f88947 */ /* 0x008fea0003800000 */
.L_x_142:
[----:B------:R-:W-:Y:S05]  /*1e40*/  BRA.U UP4, `(.L_x_32) ;  /* 0x00000001040c7547 */ /* 0x000fea000b800000 */
[----:B------:R-:W-:-:S13]  /*1e50*/  ELECT P0, URZ, PT ;  /* 0x0000000000ff782f */ /* 0x000fda0003800000 */
[----:B012---:R-:W-:-:S04]  /*1e60*/  @P0 MOV R4, 0x4000 ;  /* 0x0000400000040802 */ /* 0x007fc80000000f00 */
[----:B------:R3:W-:Y:S03]  /*1e70*/  @P0 SYNCS.ARRIVE.TRANS64 RZ, [UR17+0x20], R4 ;  /* 0x00002004ffff09a7 */ /* 0x0007e60008000011 */
.L_x_32:
[----:B------:R-:W-:Y:S02]  /*1e80*/  UIADD3 UR17, UPT, UPT, UR17, 0x20, URZ ;  /* 0x0000002011117890 */ /* 0x000fe4000fffe0ff */
[----:B------:R-:W-:Y:S02]  /*1e90*/  ULEA UR16, UR29, UR30, 0xd ;  /* 0x0000001e1d107291 */ /* 0x000fe4000f8e68ff */
[----:B------:R-:W-:Y:S02]  /*1ea0*/  UIADD3 UR18, UPT, UPT, UR27, UR9, URZ ;  /* 0x000000091b127290 */ /* 0x000fe4000fffe0ff */
[----:B------:R-:W-:Y:S02]  /*1eb0*/  ULOP3.LUT UR17, UR17, 0xfefffff8, URZ, 0xc0, !UPT ;  /* 0xfefffff811117892 */ /* 0x000fe4000f8ec0ff */
[----:B------:R-:W-:Y:S01]  /*1ec0*/  UIADD3 UR16, UPT, UPT, UR16, 0x10000, URZ ;  /* 0x0001000010107890 */ /* 0x000fe2000fffe0ff */
[----:B------:R-:W-:Y:S01]  /*1ed0*/  UMOV UR21, UR14 ;  /* 0x0000000e00157c82 */ /* 0x000fe20008000000 */
[----:B------:R-:W-:Y:S01]  /*1ee0*/  UIADD3 UR38, UPT, UPT, UR29, 0x1, URZ ;  /* 0x000000011d267890 */ /* 0x000fe2000fffe0ff */
[----:B------:R-:W-:Y:S01]  /*1ef0*/  UMOV UR9, 0x80 ;  /* 0x0000008000097882 */ /* 0x000fe20000000000 */
[----:B------:R-:W-:-:S02]  /*1f00*/  UPLOP3.LUT UP1, UPT, UPT, UPT, UPT, 0x40, 0x4 ;  /* 0x000000000004789c */ /* 0x000fc40003f2e870 */
[----:B------:R-:W-:-:S03]  /*1f10*/  UISETP.NE.AND UP0, UPT, UR38, 0x4, UPT ;  /* 0x000000042600788c */ /* 0x000fc6000bf05270 */
[----:B------:R4:W-:Y:S01]  /*1f20*/  UTMALDG.4D.2CTA [UR16], [UR34], desc[URZ] ;  /* 0x0000ff10220075b4 */ /* 0x0009e20008219000 */
[----:B------:R-:W-:Y:S02]  /*1f30*/  USEL UR8, URZ, 0x1, UP0 ;  /* 0x00000001ff087887 */ /* 0x000fe40008000000 */
[----:B------:R-:W-:-:S04]  /*1f40*/  USEL UR38, UR38, URZ, UP0 ;  /* 0x000000ff26267287 */ /* 0x000fc80008000000 */
[----:B------:R-:W-:-:S03]  /*1f50*/  LOP3.LUT R6, R6, UR8, RZ, 0x3c, !PT ;  /* 0x0000000806067c12 */ /* 0x000fc6000f8e3cff */
[----:B------:R-:W-:Y:S01]  /*1f60*/  UMOV UR29, UR38 ;  /* 0x00000026001d7c82 */ /* 0x000fe20008000000 */
[----:B----4-:R-:W-:Y:S05]  /*1f70*/  BRA.U UP2, `(.L_x_33) ;  /* 0xfffffffd029c7547 */ /* 0x010fea000b83ffff */
[----:B------:R-:W-:Y:S05]  /*1f80*/  BRA.U UP5, `(.L_x_34) ;  /* 0xfffffffd05107547 */ /* 0x000fea000b83ffff */
.L_x_27:
[----:B------:R-:W4:Y:S01]  /*1f90*/  S2UR UR8, SR_CgaCtaId ;  /* 0x00000000000879c3 */ /* 0x000f220000008800 */
[----:B0123--:R-:W-:Y:S01]  /*1fa0*/  MOV R4, 0x400 ;  /* 0x0000040000047802 */ /* 0x00ffe20000000f00 */
[----:B------:R-:W-:Y:S01]  /*1fb0*/  IMAD.U32 R8, R6, -0x80000000, RZ ;  /* 0x8000000006087824 */ /* 0x000fe200078e00ff */
[----:B------:R-:W-:Y:S02]  /*1fc0*/  UIADD3 UR19, UPT, UPT, UR38, 0x1, URZ ;  /* 0x0000000126137890 */ /* 0x000fe4000fffe0ff */
[----:B------:R-:W-:Y:S02]  /*1fd0*/  UIADD3 UR18, UP1, UPT, UR32, 0x1c0, URZ ;  /* 0x000001c020127890 */ /* 0x000fe4000ff3e0ff */
[----:B------:R-:W-:Y:S02]  /*1fe0*/  UISETP.NE.AND UP0, UPT, UR19, 0x4, UPT ;  /* 0x000000041300788c */ /* 0x000fe4000bf05270 */
[----:B------:R-:W-:Y:S02]  /*1ff0*/  ULEA UR11, UR31, 0xffffff80, 0x7 ;  /* 0xffffff801f0b7891 */ /* 0x000fe4000f8e38ff */
[----:B------:R-:W-:-:S02]  /*2000*/  USEL UR19, UR19, URZ, UP0 ;  /* 0x000000ff13137287 */ /* 0x000fc40008000000 */
[----:B------:R-:W-:Y:S02]  /*2010*/  USEL UR10, URZ, 0x1, UP0 ;  /* 0x00000001ff0a7887 */ /* 0x000fe40008000000 */
[----:B------:R-:W-:Y:S02]  /*2020*/  UIADD3.X UR21, UPT, UPT, URZ, UR33, URZ, UP1, !UPT ;  /* 0x00000021ff157290 */ /* 0x000fe40008ffe4ff */
[----:B------:R-:W-:Y:S01]  /*2030*/  UISETP.NE.AND UP0, UPT, UR23, URZ, UPT ;  /* 0x000000ff1700728c */ /* 0x000fe2000bf05270 */
[----:B----4-:R-:W-:Y:S01]  /*2040*/  IMAD.U32 R5, RZ, RZ, UR8 ;  /* 0x00000008ff057e24 */ /* 0x010fe2000f8e00ff */
[----:B------:R-:W-:-:S04]  /*2050*/  ULEA UR8, UR38, UR30, 0xd ;  /* 0x0000001e26087291 */ /* 0x000fc8000f8e68ff */
[----:B------:R-:W-:Y:S01]  /*2060*/  LEA R4, R5, R4, 0x18 ;  /* 0x0000000405047211 */ /* 0x000fe200078ec0ff */
[----:B------:R0:W-:Y:S01]  /*2070*/  STL [R1], R5 ;  /* 0x0000000501007387 */ /* 0x0001e20000100800 */
[----:B------:R-:W-:Y:S02]  /*2080*/  UIADD3 UR8, UPT, UPT, UR8, 0x10000, URZ ;  /* 0x0001000008087890 */ /* 0x000fe4000fffe0ff */
[C---:B------:R-:W-:Y:S02]  /*2090*/  R2UR UR17, R4.reuse ;  /* 0x00000000041172ca */ /* 0x040fe400000e0000 */
[----:B------:R-:W-:-:S11]  /*20a0*/  R2UR UR16, R4 ;  /* 0x00000000041072ca */ /* 0x000fd600000e0000 */
[----:B------:R-:W-:Y:S02]  /*20b0*/  ULEA UR17, UR38, UR17, 0x3 ;  /* 0x0000001126117291 */ /* 0x000fe4000f8e18ff */
[----:B------:R-:W-:Y:S02]  /*20c0*/  ULEA UR16, UR19, UR16, 0x3 ;  /* 0x0000001013107291 */ /* 0x000fe4000f8e18ff */
[----:B------:R-:W-:-:S05]  /*20d0*/  UIADD3 UR9, UPT, UPT, UR17, 0x20, URZ ;  /* 0x0000002011097890 */ /* 0x000fca000fffe0ff */
[----:B------:R-:W1:Y:S02]  /*20e0*/  SYNCS.PHASECHK.TRANS64.TRYWAIT P0, [UR17+0x40], R8 ;  /* 0x00004008ff0075a7 */ /* 0x000e640008001111 */
[----:B01----:R-:W-:Y:S05]  /*20f0*/  @!P0 BRA `(.L_x_35) ;  /* 0x000000a800648947 */ /* 0x003fea0003800000 */
.L_x_144:
[----:B------:R-:W-:Y:S01]  /*2100*/  LOP3.LUT R6, R6, UR10, RZ, 0x3c, !PT ;  /* 0x0000000a06067c12 */ /* 0x000fe2000f8e3cff */
[----:B------:R-:W-:Y:S01]  /*2110*/  ULOP3.LUT UR9, UR9, 0xfefffff8, URZ, 0xc0, !UPT ;  /* 0xfefffff809097892 */ /* 0x000fe2000f8ec0ff */
[----:B------:R-:W-:Y:S02]  /*2120*/  UMOV UR10, UR27 ;  /* 0x0000001b000a7c82 */ /* 0x000fe40008000000 */
[----:B------:R-:W-:Y:S01]  /*2130*/  SHF.L.U32 R8, R6, 0x1f, RZ ;  /* 0x0000001f06087819 */ /* 0x000fe200000006ff */
[----:B------:R-:W-:Y:S01]  /*2140*/  UMOV UR12, UR20 ;  /* 0x00000014000c7c82 */ /* 0x000fe20008000000 */
[----:B------:R-:W-:Y:S01]  /*2150*/  UMOV UR13, UR14 ;  /* 0x0000000e000d7c82 */ /* 0x000fe20008000000 */
[----:B------:R-:W-:Y:S01]  /*2160*/  UMOV UR24, UR18 ;  /* 0x0000001200187c82 */ /* 0x000fe20008000000 */
[----:B------:R-:W-:Y:S01]  /*2170*/  UMOV UR25, UR21 ;  /* 0x0000001500197c82 */ /* 0x000fe20008000000 */
[----:B------:R-:W-:Y:S05]  /*2180*/  BRA.U UP0, `(.L_x_36) ;  /* 0x00000001000c7547 */ /* 0x000fea000b800000 */
[----:B------:R-:W-:-:S13]  /*2190*/  ELECT P0, URZ, PT ;  /* 0x0000000000ff782f */ /* 0x000fda0003800000 */
[----:B0-----:R-:W-:-:S04]  /*21a0*/  @P0 MOV R5, 0x4000 ;  /* 0x0000400000050802 */ /* 0x001fc80000000f00 */
[----:B------:R1:W-:Y:S03]  /*21b0*/  @P0 SYNCS.ARRIVE.TRANS64 RZ, [UR17+0x20], R5 ;  /* 0x00002005ffff09a7 */ /* 0x0003e60008000011 */
.L_x_36:
[----:B------:R2:W-:Y:S01]  /*21c0*/  UTMALDG.4D.2CTA [UR8], [UR24], desc[URZ] ;  /* 0x0000ff08180075b4 */ /* 0x0005e20008219000 */
[----:B------:R-:W3:Y:S01]  /*21d0*/  SYNCS.PHASECHK.TRANS64.TRYWAIT P0, [UR16+0x40], R8 ;  /* 0x00004008ff0075a7 */ /* 0x000ee20008001110 */
[----:B------:R-:W-:Y:S02]  /*21e0*/  UIADD3 UR17, UPT, UPT, UR19, 0x1, URZ ;  /* 0x0000000113117890 */ /* 0x000fe4000fffe0ff */
[----:B------:R-:W-:Y:S02]  /*21f0*/  UIADD3 UR18, UP1, UPT, UR32, 0x1c0, URZ ;  /* 0x000001c020127890 */ /* 0x000fe4000ff3e0ff */
[----:B------:R-:W-:Y:S02]  /*2200*/  UISETP.NE.AND UP0, UPT, UR17, 0x4, UPT ;  /* 0x000000041100788c */ /* 0x000fe4000bf05270 */
[----:B------:R-:W-:Y:S02]  /*2210*/  UIADD3.X UR33, UPT, UPT, URZ, UR33, URZ, UP1, !UPT ;  /* 0x00000021ff217290 */ /* 0x000fe40008ffe4ff */
[----:B------:R-:W-:-:S04]  /*2220*/  USEL UR26, UR17, URZ, UP0 ;  /* 0x000000ff111a7287 */ /* 0x000fc80008000000 */
[----:B------:R-:W-:Y:S02]  /*2230*/  UIADD3 UR28, UPT, UPT, UR26, 0x2, URZ ;  /* 0x000000021a1c7890 */ /* 0x000fe4000fffe0ff */
[----:B------:R-:W-:-:S04]  /*2240*/  UISETP.NE.AND UP0, UPT, UR26, 0x3, UPT ;  /* 0x000000031a00788c */ /* 0x000fc8000bf05270 */
[----:B------:R-:W-:-:S04]  /*2250*/  USEL UR28, UR28, 0x1, UP0 ;  /* 0x000000011c1c7887 */ /* 0x000fc80008000000 */
[----:B------:R-:W-:Y:S02]  /*2260*/  UIADD3 UR21, UPT, UPT, UR28, 0x1, URZ ;  /* 0x000000011c157890 */ /* 0x000fe4000fffe0ff */
[----:B------:R-:W-:-:S04]  /*2270*/  UISETP.NE.AND UP0, UPT, UR28, 0x4, UPT ;  /* 0x000000041c00788c */ /* 0x000fc8000bf05270 */
[----:B------:R-:W-:Y:S02]  /*2280*/  USEL UR21, UR21, 0x1, UP0 ;  /* 0x0000000115157887 */ /* 0x000fe40008000000 */
[----:B------:R-:W-:Y:S02]  /*2290*/  UISETP.EQ.XOR UP0, UPT, UR26, 0x3, !UP0 ;  /* 0x000000031a00788c */ /* 0x000fe4000c702a70 */
[----:B------:R-:W-:Y:S02]  /*22a0*/  UISETP.NE.AND UP1, UPT, UR21, 0x4, UPT ;  /* 0x000000041500788c */ /* 0x000fe4000bf25270 */
[----:B------:R-:W-:Y:S02]  /*22b0*/  UISETP.EQ.XOR UP0, UPT, UR21, 0x4, UP0 ;  /* 0x000000041500788c */ /* 0x000fe40008702a70 */
[----:B--2---:R-:W-:Y:S02]  /*22c0*/  ULEA UR8, UR19, UR30, 0xd ;  /* 0x0000001e13087291 */ /* 0x004fe4000f8e68ff */
[----:B------:R-:W-:-:S02]  /*22d0*/  UISETP.EQ.XOR UP0, UPT, UR17, 0x4, UP0 ;  /* 0x000000041100788c */ /* 0x000fc40008702a70 */
[----:B------:R-:W-:Y:S02]  /*22e0*/  UIADD3 UR10, UPT, UPT, UR27, 0x80, URZ ;  /* 0x000000801b0a7890 */ /* 0x000fe4000fffe0ff */
[----:B------:R-:W-:Y:S02]  /*22f0*/  USEL UR13, URZ, 0x1, !UP0 ;  /* 0x00000001ff0d7887 */ /* 0x000fe4000c000000 */
[----:B------:R-:W-:Y:S02]  /*2300*/  UIADD3 UR8, UPT, UPT, UR8, 0x10000, URZ ;  /* 0x0001000008087890 */ /* 0x000fe4000fffe0ff */
[----:B------:R-:W-:Y:S02]  /*2310*/  UIADD3 UR9, UPT, UPT, UR16, 0x20, URZ ;  /* 0x0000002010097890 */ /* 0x000fe4000fffe0ff */
[----:B------:R-:W-:Y:S02]  /*2320*/  USEL UR21, UR21, URZ, UP1 ;  /* 0x000000ff15157287 */ /* 0x000fe40008800000 */
[----:B------:R-:W-:Y:S01]  /*2330*/  UISETP.NE.AND UP0, UPT, UR23, URZ, UPT ;  /* 0x000000ff1700728c */ /* 0x000fe2000bf05270 */
[----:B------:R-:W-:Y:S01]  /*2340*/  UMOV UR12, UR20 ;  /* 0x00000014000c7c82 */ /* 0x000fe20008000000 */
[----:B---3--:R-:W-:Y:S09]  /*2350*/  @!P0 BRA `(.L_x_37) ;  /* 0x000000a400e88947 */ /* 0x008ff20003800000 */
.L_x_146:
[----:B01----:R-:W-:Y:S01]  /*2360*/  IMAD.U32 R5, RZ, RZ, UR21 ;  /* 0x00000015ff057e24 */ /* 0x003fe2000f8e00ff */
[----:B------:R-:W-:Y:S01]  /*2370*/  LOP3.LUT R6, R6, UR13, RZ, 0x3c, !PT ;  /* 0x0000000d06067c12 */ /* 0x000fe2000f8e3cff */
[----:B------:R-:W-:Y:S01]  /*2380*/  ULOP3.LUT UR9, UR9, 0xfefffff8, URZ, 0xc0, !UPT ;  /* 0xfefffff809097892 */ /* 0x000fe2000f8ec0ff */
[----:B------:R-:W-:Y:S02]  /*2390*/  UMOV UR13, UR14 ;  /* 0x0000000e000d7c82 */ /* 0x000fe40008000000 */
[----:B------:R-:W-:Y:S01]  /*23a0*/  LEA R5, R5, R4, 0x3 ;  /* 0x0000000405057211 */ /* 0x000fe200078e18ff */
[----:B------:R-:W-:Y:S01]  /*23b0*/  IMAD.U32 R8, R6, -0x80000000, RZ ;  /* 0x8000000006087824 */ /* 0x000fe200078e00ff */
[----:B------:R-:W-:Y:S01]  /*23c0*/  UMOV UR19, UR33 ;  /* 0x0000002100137c82 */ /* 0x000fe20008000000 */
[----:B------:R-:W-:Y:S06]  /*23d0*/  BRA.U UP0, `(.L_x_38) ;  /* 0x00000001000c7547 */ /* 0x000fec000b800000 */
[----:B------:R-:W-:-:S13]  /*23e0*/  ELECT P0, URZ, PT ;  /* 0x0000000000ff782f */ /* 0x000fda0003800000 */
[----:B------:R-:W-:-:S04]  /*23f0*/  @P0 MOV R6, 0x4000 ;  /* 0x0000400000060802 */ /* 0x000fc80000000f00 */
[----:B------:R0:W-:Y:S03]  /*2400*/  @P0 SYNCS.ARRIVE.TRANS64 RZ, [UR16+0x20], R6 ;  /* 0x00002006ffff09a7 */ /* 0x0001e60008000010 */
.L_x_38:
[----:B------:R1:W-:Y:S01]  /*2410*/  UTMALDG.4D.2CTA [UR8], [UR18], desc[URZ] ;  /* 0x0000ff08120075b4 */ /* 0x0003e20008219000 */
[----:B------:R-:W2:Y:S02]  /*2420*/  SYNCS.PHASECHK.TRANS64.TRYWAIT P0, [R5+URZ+0x40], R8 ;  /* 0x00004008050075a7 */ /* 0x000ea400080011ff */
[----:B-12---:R-:W-:Y:S05]  /*2430*/  @!P0 BRA `(.L_x_39) ;  /* 0x000000a400cc8947 */ /* 0x006fea0003800000 */
.L_x_148:
[----:B------:R-:W-:Y:S05]  /*2440*/  BRA.U UP0, `(.L_x_40) ;  /* 0x00000001000c7547 */ /* 0x000fea000b800000 */
[----:B------:R-:W-:-:S13]  /*2450*/  ELECT P0, URZ, PT ;  /* 0x0000000000ff782f */ /* 0x000fda0003800000 */
[----:B0-----:R-:W-:-:S04]  /*2460*/  @P0 MOV R6, 0x4000 ;  /* 0x0000400000060802 */ /* 0x001fc80000000f00 */
[----:B------:R2:W-:Y:S03]  /*2470*/  @P0 SYNCS.ARRIVE.TRANS64 RZ, [R5+URZ+0x20], R6 ;  /* 0x0000200605ff09a7 */ /* 0x0005e600080000ff */
.L_x_40:
[----:B------:R-:W3:Y:S02]  /*2480*/  SYNCS.PHASECHK.TRANS64.TRYWAIT P0, [R4+URZ+0x18], RZ ;  /* 0x000018ff040075a7 */ /* 0x000ee400080011ff */
[----:B---3--:R-:W-:Y:S05]  /*2490*/  @!P0 BRA `(.L_x_41) ;  /* 0x000000a400cc8947 */ /* 0x008fea0003800000 */
.L_x_149:
[----:B------:R-:W-:Y:S05]  /*24a0*/  BRA.U UP0, `(.L_x_20) ;  /* 0x0000000100187547 */ /* 0x000fea000b800000 */
[----:B------:R-:W-:Y:S01]  /*24b0*/  ELECT P0, URZ, PT ;  /* 0x0000000000ff782f */ /* 0x000fe20003800000 */
[----:B------:R-:W-:-:S12]  /*24c0*/  BSSY.RECONVERGENT B0, `(.L_x_20) ;  /* 0x0000004000007945 */ /* 0x000fd80003800200 */
[----:B------:R-:W-:Y:S05]  /*24d0*/  @!P0 BRA `(.L_x_42) ;  /* 0x0000000000088947 */ /* 0x000fea0003800000 */
[----:B-12---:R-:W-:-:S04]  /*24e0*/  HFMA2 R5, -RZ, RZ, 0, -0.0 ;  /* 0x00008000ff057431 */ /* 0x006fc800000001ff */
[----:B------:R4:W-:Y:S03]  /*24f0*/  SYNCS.ARRIVE.TRANS64 RZ, [R4+URZ+0x8], R5 ;  /* 0x0000080504ff79a7 */ /* 0x0009e600080000ff */
.L_x_42:
[----:B------:R-:W-:Y:S05]  /*2500*/  BSYNC.RECONVERGENT B0 ;  /* 0x0000000000007941 */ /* 0x000fea0003800200 */
.L_x_20:
[----:B------:R-:W-:-:S13]  /*2510*/  ISETP.NE.AND P0, PT, R3, 0x8, PT ;  /* 0x000000080300780c */ /* 0x000fda0003f05270 */
[----:B------:R-:W-:Y:S05]  /*2520*/  @P0 BRA `(.L_x_43) ;  /* 0x0000003000c40947 */ /* 0x000fea0003800000 */
[----:B------:R-:W-:-:S08]  /*2530*/  NOP ;  /* 0x0000000000007918 */ /* 0x000fd00000000000 */
[----:B------:R-:W5:-:S00]  /*2540*/  USETMAXREG.DEALLOC.CTAPOOL 0x20 ;  /* 0x00000020000079c8 */ /* 0x000f4000080e0500 */
[----:B0-2--5:R-:W2:Y:S01]  /*2550*/  LDL R6, [R1] ;  /* 0x0000000001067983 */ /* 0x025ea20000100800 */
[----:B------:R-:W0:Y:S02]  /*2560*/  LDCU UR11, c[0x0][0x500] ;  /* 0x0000a000ff0b77ac */ /* 0x000e240008000800 */
[----:B0-----:R-:W-:Y:S02]  /*2570*/  UIADD3 UR8, UPT, UPT, -UR11, URZ, URZ ;  /* 0x000000ff0b087290 */ /* 0x001fe4000fffe1ff */
[----:B------:R-:W-:Y:S02]  /*2580*/  UIADD3 UR10, UPT, UPT, UR11, -0x1, URZ ;  /* 0xffffffff0b0a7890 */ /* 0x000fe4000fffe0ff */
[----:B------:R-:W-:Y:S02]  /*2590*/  USHF.R.S32.HI UR8, URZ, 0x1f, UR8 ;  /* 0x0000001fff087899 */ /* 0x000fe40008011408 */
[----:B------:R-:W-:Y:S02]  /*25a0*/  USHF.R.S32.HI UR9, URZ, 0x1f, UR10 ;  /* 0x0000001fff097899 */ /* 0x000fe4000801140a */
[----:B------:R-:W-:-:S02]  /*25b0*/  ULEA.HI UR8, UR8, -UR11, URZ, 0x7 ;  /* 0x8000000b08087291 */ /* 0x000fc4000f8f38ff */
[----:B------:R-:W-:Y:S02]  /*25c0*/  ULEA.HI UR10, UR9, UR10, URZ, 0x7 ;  /* 0x0000000a090a7291 */ /* 0x000fe4000f8f38ff */
[----:B------:R-:W-:Y:S02]  /*25d0*/  UISETP.GT.AND UP0, UPT, UR11, URZ, UPT ;  /* 0x000000ff0b00728c */ /* 0x000fe4000bf04270 */
[----:B------:R-:W-:Y:S02]  /*25e0*/  USHF.R.S32.HI UR9, URZ, 0x7, UR8 ;  /* 0x00000007ff097899 */ /* 0x000fe40008011408 */
[----:B------:R-:W-:Y:S02]  /*25f0*/  ULEA.HI.SX32 UR11, UR10, 0x1, 0x19 ;  /* 0x000000010a0b7891 */ /* 0x000fe4000f8fcaff */
[----:B------:R-:W-:Y:S01]  /*2600*/  UIADD3 UR9, UPT, UPT, -UR9, URZ, URZ ;  /* 0x000000ff09097290 */ /* 0x000fe2000fffe1ff */
[----:B------:R-:W-:-:S06]  /*2610*/  UMOV UR8, 0x1 ;  /* 0x0000000100087882 */ /* 0x000fcc0000000000 */
[----:B------:R-:W-:Y:S02]  /*2620*/  @!UP0 UMOV UR11, UR9 ;  /* 0x00000009000b8c82 */ /* 0x000fe40008000000 */
[----:B------:R-:W-:Y:S01]  /*2630*/  UISETP.GE.AND UP0, UPT, UR11, 0x2, UPT ;  /* 0x000000020b00788c */ /* 0x000fe2000bf06270 */
[----:B-12-4-:R-:W-:-:S04]  /*2640*/  LEA.HI R5, R6, R6, RZ, 0x1 ;  /* 0x0000000606057211 */ /* 0x016fc800078f08ff */
[----:B------:R-:W-:-:S05]  /*2650*/  LOP3.LUT R5, R5, 0xfffffffe, RZ, 0xc0, !PT ;  /* 0xfffffffe05057812 */ /* 0x000fca00078ec0ff */
[----:B------:R-:W-:-:S05]  /*2660*/  IMAD.IADD R5, R6, 0x1, -R5 ;  /* 0x0000000106057824 */ /* 0x000fca00078e0a05 */
[----:B------:R-:W-:-:S13]  /*2670*/  R2UR UR13, R5 ;  /* 0x00000000050d72ca */ /* 0x000fda00000e0000 */
[----:B------:R-:W-:Y:S02]  /*2680*/  ULOP3.LUT UR10, UR13, 0x1, URZ, 0x3c, !UPT ;  /* 0x000000010d0a7892 */ /* 0x000fe4000f8e3cff */
[----:B------:R-:W-:Y:S02]  /*2690*/  USHF.L.U32 UR12, UR8, UR13, URZ ;  /* 0x0000000d080c7299 */ /* 0x000fe400080006ff */
[----:B------:R-:W-:-:S04]  /*26a0*/  USHF.L.U32 UR10, UR8, UR10, URZ ;  /* 0x0000000a080a7299 */ /* 0x000fc800080006ff */
[----:B------:R-:W-:Y:S01]  /*26b0*/  ULOP3.LUT UR12, UR10, UR12, URZ, 0xfc, !UPT ;  /* 0x0000000c0a0c7292 */ /* 0x000fe2000f8efcff */
[----:B------:R-:W-:Y:S11]  /*26c0*/  BRA.U !UP0, `(.L_x_44) ;  /* 0x0000002108287547 */ /* 0x000ff6000b800000 */
[----:B------:R-:W-:Y:S01]  /*26d0*/  UISETP.NE.AND UP0, UPT, UR13, URZ, UPT ;  /* 0x000000ff0d00728c */ /* 0x000fe2000bf05270 */
[----:B------:R-:W-:Y:S01]  /*26e0*/  HFMA2 R6, -RZ, RZ, 0, 0 ;  /* 0x00000000ff067431 */ /* 0x000fe200000001ff */
[----:B------:R-:W-:Y:S01]  /*26f0*/  MOV R16, RZ ;  /* 0x000000ff00107202 */ /* 0x000fe20000000f00 */
[----:B------:R-:W-:-:S06]  /*2700*/  UPLOP3.LUT UP3, UPT, UPT, UPT, UPT, 0x40, 0x4 ;  /* 0x000000000004789c */ /* 0x000fcc0003f6e870 */
[----:B------:R-:W-:Y:S05]  /*2710*/  BRA.U UP0, `(.L_x_45) ;  /* 0x00000005006c7547 */ /* 0x000fea000b800000 */
[----:B------:R-:W-:Y:S01]  /*2720*/  IMAD.MOV.U32 R5, RZ, RZ, -0x80000000 ;  /* 0x80000000ff057424 */ /* 0x000fe200078e00ff */
[----:B------:R-:W-:Y:S01]  /*2730*/  UISETP.NE.AND UP0, UPT, UR7, URZ, UPT ;  /* 0x000000ff0700728c */ /* 0x000fe2000bf05270 */
[----:B------:R-:W-:Y:S01]  /*2740*/  IMAD.MOV.U32 R14, RZ, RZ, RZ ;  /* 0x000000ffff0e7224 */ /* 0x000fe200078e00ff */
[----:B------:R-:W-:Y:S01]  /*2750*/  UMOV UR21, 0x10202010 ;  /* 0x1020201000157882 */ /* 0x000fe20000000000 */
[----:B------:R-:W0:Y:S01]  /*2760*/  SYNCS.PHASECHK.TRANS64.TRYWAIT P0, [R4+URZ+0x70], R5 ;  /* 0x00007005040075a7 */ /* 0x000e2200080011ff */
[----:B------:R-:W-:Y:S01]  /*2770*/  USEL UR8, URZ, 0x4000, UP0 ;  /* 0x00004000ff087887 */ /* 0x000fe20008000000 */
[----:B------:R-:W-:Y:S01]  /*2780*/  CS2R R12, SRZ ;  /* 0x00000000000c7805 */ /* 0x000fe2000001ff00 */
[----:B------:R-:W-:Y:S01]  /*2790*/  USEL UR21, UR21, 0x10200010, !UP6 ;  /* 0x1020001015157887 */ /* 0x000fe2000f000000 */
[----:B------:R-:W-:Y:S01]  /*27a0*/  MOV R8, RZ ;  /* 0x000000ff00087202 */ /* 0x000fe20000000f00 */
[----:B------:R-:W-:Y:S01]  /*27b0*/  UPLOP3.LUT UP2, UPT, UPT, UPT, UPT, 0x40, 0x4 ;  /* 0x000000000004789c */ /* 0x000fe20003f4e870 */
[----:B------:R-:W-:Y:S01]  /*27c0*/  MOV R7, RZ ;  /* 0x000000ff00077202 */ /* 0x000fe20000000f00 */
[----:B------:R-:W-:-:S02]  /*27d0*/  UPLOP3.LUT UP1, UPT, UPT, UPT, UPT, 0x80, 0x8 ;  /* 0x000000000008789c */ /* 0x000fc40003f2f070 */
[----:B------:R-:W-:Y:S02]  /*27e0*/  ULOP3.LUT UR17, UR12, 0xffff, URZ, 0xc0, !UPT ;  /* 0x0000ffff0c117892 */ /* 0x000fe4000f8ec0ff */
[----:B------:R-:W-:Y:S01]  /*27f0*/  UIADD3 UR21, UPT, UPT, UR8, UR21, URZ ;  /* 0x0000001508157290 */ /* 0x000fe2000fffe0ff */
[----:B------:R-:W-:Y:S01]  /*2800*/  UMOV UR16, URZ ;  /* 0x000000ff00107c82 */ /* 0x000fe20008000000 */
[----:B0-----:R-:W-:Y:S10]  /*2810*/  @!P0 BRA `(.L_x_46) ;  /* 0x000000a400008947 */ /* 0x001ff40003800000 */
.L_x_151:
[----:B------:R-:W-:Y:S01]  /*2820*/  HFMA2 R6, -RZ, RZ, 0, 0 ;  /* 0x00000000ff067431 */ /* 0x000fe200000001ff */
[----:B------:R-:W-:Y:S01]  /*2830*/  MOV R5, RZ ;  /* 0x000000ff00057202 */ /* 0x000fe20000000f00 */
[----:B------:R-:W-:Y:S01]  /*2840*/  UMOV UR18, URZ ;  /* 0x000000ff00127c82 */ /* 0x000fe20008000000 */
[----:B------:R-:W-:Y:S01]  /*2850*/  UMOV UR34, URZ ;  /* 0x000000ff00227c82 */ /* 0x000fe20008000000 */
[----:B------:R-:W-:Y:S01]  /*2860*/  UMOV UR35, UR21 ;  /* 0x0000001500237c82 */ /* 0x000fe20008000000 */
[----:B------:R-:W-:Y:S01]  /*2870*/  UMOV UR26, URZ ;  /* 0x000000ff001a7c82 */ /* 0x000fe20008000000 */
[----:B------:R-:W-:Y:S01]  /*2880*/  UMOV UR27, UR21 ;  /* 0x00000015001b7c82 */ /* 0x000fe20008000000 */
[----:B------:R-:W-:Y:S01]  /*2890*/  UMOV UR24, URZ ;  /* 0x000000ff00187c82 */ /* 0x000fe20008000000 */
[----:B------:R-:W-:Y:S01]  /*28a0*/  UMOV UR25, UR21 ;  /* 0x0000001500197c82 */ /* 0x000fe20008000000 */
[----:B------:R-:W-:Y:S01]  /*28b0*/  UMOV UR20, URZ ;  /* 0x000000ff00147c82 */ /* 0x000fe20008000000 */
.L_x_49:
[----:B0-----:R-:W-:Y:S01]  /*28c0*/  IMAD R9, R13, 0x8, R4 ;  /* 0x000000080d097824 */ /* 0x001fe200078e0204 */
[----:B------:R-:W-:Y:S01]  /*28d0*/  SHF.L.U32 R17, R12, 0x1f, RZ ;  /* 0x0000001f0c117819 */ /* 0x000fe200000006ff */
[----:B------:R-:W-:Y:S01]  /*28e0*/  IMAD.U32 R10, R14, -0x80000000, RZ ;  /* 0x800000000e0a7824 */ /* 0x000fe200078e00ff */
[----:B-1----:R-:W-:Y:S02]  /*28f0*/  R2UR UR19, R4 ;  /* 0x00000000041372ca */ /* 0x002fe400000e0000 */
[----:B------:R-:W1:Y:S11]  /*2900*/  SYNCS.PHASECHK.TRANS64.TRYWAIT P0, [R9+URZ], R17 ;  /* 0x00000011090075a7 */ /* 0x000e7600080011ff */
[----:B------:R-:W-:Y:S01]  /*2910*/  ULEA UR19, UR16, UR19, 0x3 ;  /* 0x0000001310137291 */ /* 0x000fe2000f8e18ff */
[----:B-1----:R-:W-:Y:S11]  /*2920*/  @!P0 BRA `(.L_x_47) ;  /* 0x000000a000d88947 */ /* 0x002ff60003800000 */
.L_x_153:
[----:B------:R-:W2:Y:S01]  /*2930*/  SYNCS.PHASECHK.TRANS64.TRYWAIT P1, [UR19+0x20], R10 ;  /* 0x0000200aff0075a7 */ /* 0x000ea20008021113 */
[----:B------:R-:W-:Y:S01]  /*2940*/  VIADD R13, R13, 0x1 ;  /* 0x000000010d0d7836 */ /* 0x000fe20000000000 */
[----:B------:R-:W-:Y:S02]  /*2950*/  UIADD3 UR18, UPT, UPT, UR18, UR4, URZ ;  /* 0x0000000412127290 */ /* 0x000fe4000fffe0ff */
[----:B------:R-:W-:Y:S02]  /*2960*/  UPLOP3.LUT UP4, UPT, UPT, UPT, UP1, 0x80, 0x8 ;  /* 0x000000000008789c */ /* 0x000fe40003f8f010 */
[C---:B------:R-:W-:Y:S04]  /*2970*/  ISETP.NE.AND P0, PT, R13.reuse, 0x2, PT ;  /* 0x000000020d00780c */ /* 0x040fe80003f05270 */
[----:B-1----:R-:W-:Y:S02]  /*2980*/  SEL R9, RZ, 0x1, P0 ;  /* 0x00000001ff097807 */ /* 0x002fe40000000000 */
[----:B------:R-:W-:Y:S02]  /*2990*/  SEL R13, R13, RZ, P0 ;  /* 0x000000ff0d0d7207 */ /* 0x000fe40000000000 */
[----:B------:R-:W-:Y:S01]  /*29a0*/  LOP3.LUT R12, R12, R9, RZ, 0x3c, !PT ;  /* 0x000000090c0c7212 */ /* 0x000fe200078e3cff */
[----:B--2---:R-:W-:Y:S06]  /*29b0*/  @!P1 BRA `(.L_x_48) ;  /* 0x000000a000cc9947 */ /* 0x004fec0003800000 */
.L_x_155:
[----:B------:R-:W-:Y:S01]  /*29c0*/  ULEA UR36, UR16, UR5, 0x9 ;  /* 0x0000000510247291 */ /* 0x000fe2000f8e48ff */
[----:B------:R-:W-:Y:S01]  /*29d0*/  R2UR UR14, R8 ;  /* 0x00000000080e72ca */ /* 0x000fe200000e0000 */
[----:B------:R-:W-:Y:S01]  /*29e0*/  UIADD3 UR32, UPT, UPT, UR18, 0x2, URZ ;  /* 0x0000000212207890 */ /* 0x000fe2000fffe0ff */
[----:B------:R-:W-:Y:S01]  /*29f0*/  R2UR UR10, R7 ;  /* 0x00000000070a72ca */ /* 0x000fe200000e0000 */
[----:B------:R-:W-:Y:S01]  /*2a00*/  UIADD3 UR40, UPT, UPT, UR36, 0x2, URZ ;  /* 0x0000000224287890 */ /* 0x000fe2000fffe0ff */
[----:B------:R-:W-:Y:S01]  /*2a10*/  R2UR UR9, R6 ;  /* 0x00000000060972ca */ /* 0x000fe200000e0000 */
[----:B------:R-:W-:Y:S01]  /*2a20*/  UIADD3 UR30, UPT, UPT, UR18, 0x4, URZ ;  /* 0x00000004121e7890 */ /* 0x000fe2000fffe0ff */
[----:B------:R-:W-:Y:S01]  /*2a30*/  R2UR UR8, R5 ;  /* 0x00000000050872ca */ /* 0x000fe200000e0000 */
[----:B------:R-:W-:Y:S02]  /*2a40*/  UIADD3 UR38, UPT, UPT, UR36, 0x4, URZ ;  /* 0x0000000424267890 */ /* 0x000fe4000fffe0ff */
[----:B------:R-:W-:Y:S02]  /*2a50*/  UIADD3 UR28, UPT, UPT, UR18, 0x6, URZ ;  /* 0x00000006121c7890 */ /* 0x000fe4000fffe0ff */
[----:B------:R-:W-:Y:S02]  /*2a60*/  UIADD3 UR42, UPT, UPT, UR36, 0x6, URZ ;  /* 0x00000006242a7890 */ /* 0x000fe4000fffe0ff */
[----:B------:R-:W-:Y:S02]  /*2a70*/  UIADD3 UR19, UPT, UPT, UR19, 0x40, URZ ;  /* 0x0000004013137890 */ /* 0x000fe4000fffe0ff */
[----:B------:R-:W-:Y:S02]  /*2a80*/  UIADD3 UR16, UPT, UPT, UR16, 0x1, URZ ;  /* 0x0000000110107890 */ /* 0x000fe4000fffe0ff */
[----:B------:R-:W-:Y:S02]  /*2a90*/  UPLOP3.LUT UP1, UPT, UPT, UPT, UPT, 0x40, 0x4 ;  /* 0x000000000004789c */ /* 0x000fe40003f2e870 */
[----:B------:R-:W-:Y:S01]  /*2aa0*/  UISETP.NE.AND UP0, UPT, UR16, 0x4, UPT ;  /* 0x000000041000788c */ /* 0x000fe2000bf05270 */
[----:B------:R-:W-:Y:S01]  /*2ab0*/  UMOV UR44, UR18 ;  /* 0x00000012002c7c82 */ /* 0x000fe20008000000 */
[----:B------:R-:W-:Y:S02]  /*2ac0*/  UMOV UR45, 0x40004040 ;  /* 0x40004040002d7882 */ /* 0x000fe40000000000 */
[----:B------:R-:W-:Y:S02]  /*2ad0*/  USEL UR23, URZ, 0x1, UP0 ;  /* 0x00000001ff177887 */ /* 0x000fe40008000000 */
[----:B------:R-:W-:Y:S01]  /*2ae0*/  USEL UR16, UR16, URZ, UP0 ;  /* 0x000000ff10107287 */ /* 0x000fe20008000000 */
[----:B------:R-:W-:Y:S01]  /*2af0*/  UMOV UR37, 0x40004040 ;  /* 0x4000404000257882 */ /* 0x000fe20000000000 */
[----:B------:R-:W-:Y:S01]  /*2b00*/  UMOV UR33, 0x40004040 ;  /* 0x4000404000217882 */ /* 0x000fe20000000000 */
[----:B------:R1:W-:Y:S01]  /*2b10*/  UTCQMMA.2CTA gdesc[UR44], gdesc[UR36], tmem[UR14], tmem[UR34], idesc[UR35], UP2 ;  /* 0x00ff22242c0075ea */ /* 0x0003e2000920030e */
[----:B------:R-:W-:Y:S01]  /*2b20*/  UPLOP3.LUT UP2, UPT, UPT, UPT, UPT, 0x80, 0x8 ;  /* 0x000000000008789c */ /* 0x000fe20003f4f070 */
[----:B------:R-:W-:Y:S01]  /*2b30*/  LOP3.LUT R14, R14, UR23, RZ, 0x3c, !PT ;  /* 0x000000170e0e7c12 */ /* 0x000fe2000f8e3cff */
[----:B------:R-:W-:Y:S01]  /*2b40*/  UMOV UR41, 0x40004040 ;  /* 0x4000404000297882 */ /* 0x000fe20000000000 */
[----:B------:R-:W-:Y:S01]  /*2b50*/  UMOV UR31, 0x40004040 ;  /* 0x40004040001f7882 */ /* 0x000fe20000000000 */
[----:B------:R1:W-:Y:S01]  /*2b60*/  UTCQMMA.2CTA gdesc[UR32], gdesc[UR40], tmem[UR10], tmem[UR26], idesc[UR27], UPT ;  /* 0x00ff1a28200075ea */ /* 0x0003e2000ba0030a */
[----:B------:R-:W-:Y:S01]  /*2b70*/  UMOV UR39, 0x40004040 ;  /* 0x4000404000277882 */ /* 0x000fe20000000000 */
[----:B------:R-:W-:Y:S01]  /*2b80*/  UMOV UR29, 0x40004040 ;  /* 0x40004040001d7882 */ /* 0x000fe20000000000 */
[----:B------:R-:W-:Y:S01]  /*2b90*/  UMOV UR43, 0x40004040 ;  /* 0x40004040002b7882 */ /* 0x000fe20000000000 */
[----:B------:R1:W-:Y:S01]  /*2ba0*/  UTCQMMA.2CTA gdesc[UR30], gdesc[UR38], tmem[UR9], tmem[UR24], idesc[UR25], UPT ;  /* 0x00ff18261e0075ea */ /* 0x0003e2000ba00309 */
[----:B------:R1:W-:Y:S01]  /*2bb0*/  UTCQMMA.2CTA gdesc[UR28], gdesc[UR42], tmem[UR8], tmem[UR20], idesc[UR21], UPT ;  /* 0x00ff142a1c0075ea */ /* 0x0003e2000ba00308 */
[----:B------:R1:W-:Y:S01]  /*2bc0*/  UTCBAR.2CTA.MULTICAST [UR19], URZ, UR17 ;  /* 0x000000ff130073e9 */ /* 0x0003e20008200811 */
[----:B------:R-:W-:Y:S01]  /*2bd0*/  UMOV UR18, 0x400 ;  /* 0x0000040000127882 */ /* 0x000fe20000000000 */
[----:B------:R-:W-:Y:S05]  /*2be0*/  BRA.U UP4, `(.L_x_49) ;  /* 0xfffffffd04347547 */ /* 0x000fea000b83ffff */
[----:B------:R2:W4:Y:S01]  /*2bf0*/  LDL R15, [R1] ;  /* 0x00000000010f7983 */ /* 0x0005220000100800 */
[----:B-1----:R-:W4:Y:S01]  /*2c00*/  S2UR UR8, SR_CgaCtaId ;  /* 0x00000000000879c3 */ /* 0x002f220000008800 */
[----:B------:R-:W-:Y:S01]  /*2c10*/  ELECT P0, URZ, PT ;  /* 0x0000000000ff782f */ /* 0x000fe20003800000 */
[----:B------:R-:W-:Y:S01]  /*2c20*/  IMAD.MOV.U32 R16, RZ, RZ, 0x2 ;  /* 0x00000002ff107424 */ /* 0x000fe200078e00ff */
[----:B------:R-:W-:Y:S01]  /*2c30*/  UMOV UR9, 0x3 ;  /* 0x0000000300097882 */ /* 0x000fe20000000000 */
[----:B------:R-:W-:-:S10]  /*2c40*/  IMAD.MOV.U32 R6, RZ, RZ, 0x1 ;  /* 0x00000001ff067424 */ /* 0x000fd400078e00ff */
[----:B0--3--:R-:W-:Y:S01]  /*2c50*/  @P0 MOV R4, 0x400 ;  /* 0x0000040000040802 */ /* 0x009fe20000000f00 */
[----:B----4-:R-:W-:-:S05]  /*2c60*/  @P0 IMAD.U32 R15, RZ, RZ, UR8 ;  /* 0x00000008ff0f0e24 */ /* 0x010fca000f8e00ff */
[----:B------:R-:W-:Y:S01]  /*2c70*/  @P0 LEA R4, R15, R4, 0x18 ;  /* 0x000000040f040211 */ /* 0x000fe200078ec0ff */
[----:B------:R2:W-:Y:S04]  /*2c80*/  @P0 STL [R1], R15 ;  /* 0x0000000f01000387 */ /* 0x0005e80000100800 */
[----:B------:R-:W-:-:S05]  /*2c90*/  @P0 VIADD R4, R4, 0x60 ;  /* 0x0000006004040836 */ /* 0x000fca0000000000 */
[----:B------:R-:W-:-:S13]  /*2ca0*/  @P0 R2UR.BROADCAST UR8, R4 ;  /* 0x00000000040802ca */ /* 0x000fda00008e0000 */
[----:B------:R2:W-:Y:S01]  /*2cb0*/  UTCBAR.2CTA.MULTICAST [UR8], URZ, UR9 ;  /* 0x000000ff080073e9 */ /* 0x0005e20008200809 */
[----:B------:R-:W-:Y:S01]  /*2cc0*/  NOP ;  /* 0x0000000000007918 */ /* 0x000fe20000000000 */
.L_x_45:
[----:B------:R-:W-:Y:S01]  /*2cd0*/  UISETP.NE.AND UP0, UPT, UR11, 0x2, UPT ;  /* 0x000000020b00788c */ /* 0x000fe2000bf05270 */
[----:B------:R-:W-:Y:S01]  /*2ce0*/  IMAD.MOV.U32 R20, RZ, RZ, RZ ;  /* 0x000000ffff147224 */ /* 0x000fe200078e00ff */
[----:B------:R-:W-:Y:S01]  /*2cf0*/  MOV R18, RZ ;  /* 0x000000ff00127202 */ /* 0x000fe20000000f00 */
[----:B------:R-:W-:Y:S01]  /*2d00*/  IMAD.MOV.U32 R19, RZ, RZ, 0x1 ;  /* 0x00000001ff137424 */ /* 0x000fe200078e00ff */
[----:B------:R-:W-:Y:S01]  /*2d10*/  MOV R17, 0x1 ;  /* 0x0000000100117802 */ /* 0x000fe20000000f00 */
[----:B------:R-:W-:-:S04]  /*2d20*/  UMOV UR25, URZ ;  /* 0x000000ff00197c82 */ /* 0x000fc80008000000 */
[----:B------:R-:W-:Y:S05]  /*2d30*/  BRA.U !UP0, `(.L_x_50) ;  /* 0x0000000908d47547 */ /* 0x000fea000b800000 */
[----:B--2---:R-:W0:Y:S01]  /*2d40*/  S2UR UR9, SR_CgaCtaId ;  /* 0x00000000000979c3 */ /* 0x004e220000008800 */
[----:B------:R-:W-:Y:S01]  /*2d50*/  UISETP.NE.AND UP5, UPT, UR7, URZ, UPT ;  /* 0x000000ff0700728c */ /* 0x000fe2000bfa5270 */
[----:B------:R-:W-:Y:S01]  /*2d60*/  HFMA2 R20, -RZ, RZ, 0, 0 ;  /* 0x00000000ff147431 */ /* 0x000fe200000001ff */
[----:B------:R-:W-:Y:S01]  /*2d70*/  UISETP.NE.AND UP2, UPT, UR22, URZ, UPT ;  /* 0x000000ff1600728c */ /* 0x000fe2000bf45270 */
[----:B------:R-:W-:Y:S01]  /*2d80*/  IMAD.MOV.U32 R18, RZ, RZ, RZ ;  /* 0x000000ffff127224 */ /* 0x000fe200078e00ff */
[----:B------:R-:W-:Y:S01]  /*2d90*/  UISETP.NE.AND UP1, UPT, UR15, URZ, UPT ;  /* 0x000000ff0f00728c */ /* 0x000fe2000bf25270 */
[----:B------:R-:W-:Y:S01]  /*2da0*/  IMAD.MOV.U32 R17, RZ, RZ, 0x1 ;  /* 0x00000001ff117424 */ /* 0x000fe200078e00ff */
[----:B------:R-:W-:Y:S01]  /*2db0*/  UMOV UR47, 0x10202010 ;  /* 0x10202010002f7882 */ /* 0x000fe20000000000 */
[----:B------:R-:W1:Y:S01]  /*2dc0*/  S2UR UR8, SR_CgaCtaId ;  /* 0x00000000000879c3 */ /* 0x000e620000008800 */
[----:B------:R-:W-:Y:S01]  /*2dd0*/  UMOV UR49, 0x10212010 ;  /* 0x1021201000317882 */ /* 0x000fe20000000000 */
[----:B------:R-:W-:Y:S01]  /*2de0*/  USEL UR46, URZ, 0x4000, UP5 ;  /* 0x00004000ff2e7887 */ /* 0x000fe2000a800000 */
[----:B------:R-:W-:Y:S01]  /*2df0*/  MOV R19, 0x1 ;  /* 0x0000000100137802 */ /* 0x000fe20000000f00 */
[----:B------:R-:W-:-:S02]  /*2e00*/  USEL UR48, URZ, 0x4000, UP2 ;  /* 0x00004000ff307887 */ /* 0x000fc40009000000 */
[----:B------:R-:W-:Y:S02]  /*2e10*/  USEL UR47, UR47, 0x10200010, !UP6 ;  /* 0x102000102f2f7887 */ /* 0x000fe4000f000000 */
[----:B------:R-:W-:Y:S02]  /*2e20*/  USEL UR49, UR49, 0x10210010, !UP1 ;  /* 0x1021001031317887 */ /* 0x000fe4000c800000 */
[----:B------:R-:W-:Y:S02]  /*2e30*/  UISETP.LT.AND UP0, UPT, UR11, 0x3, UPT ;  /* 0x000000030b00788c */ /* 0x000fe4000bf01270 */
[----:B------:R-:W-:Y:S02]  /*2e40*/  UIADD3 UR47, UPT, UPT, UR46, UR47, URZ ;  /* 0x0000002f2e2f7290 */ /* 0x000fe4000fffe0ff */
[----:B------:R-:W-:Y:S02]  /*2e50*/  UIADD3 UR49, UPT, UPT, UR48, UR49, URZ ;  /* 0x0000003130317290 */ /* 0x000fe4000fffe0ff */
[----:B------:R-:W-:Y:S01]  /*2e60*/  USEL UR33, UR11, 0x3, !UP0 ;  /* 0x000000030b217887 */ /* 0x000fe2000c000000 */
[----:B------:R-:W-:Y:S01]  /*2e70*/  UMOV UR25, URZ ;  /* 0x000000ff00197c82 */ /* 0x000fe20008000000 */
[----:B------:R-:W-:Y:S01]  /*2e80*/  UMOV UR32, 0x1 ;  /* 0x0000000100207882 */ /* 0x000fe20000000000 */
[----:B------:R-:W-:-:S02]  /*2e90*/  UISETP.NE.AND UP4, UPT, UR13, URZ, UPT ;  /* 0x000000ff0d00728c */ /* 0x000fc4000bf85270 */
[----:B------:R-:W-:Y:S01]  /*2ea0*/  ULOP3.LUT UR16, UR12, 0xffff, URZ, 0xc0, !UPT ;  /* 0x0000ffff0c107892 */ /* 0x000fe2000f8ec0ff */
[----:B------:R-:W-:Y:S01]  /*2eb0*/  UMOV UR14, 0x400 ;  /* 0x00000400000e7882 */ /* 0x000fe20000000000 */
[----:B------:R-:W-:Y:S02]  /*2ec0*/  ULOP3.LUT UR10, UR12, 0xffff, URZ, 0xc0, !UPT ;  /* 0x0000ffff0c0a7892 */ /* 0x000fe4000f8ec0ff */
[----:B------:R-:W-:Y:S01]  /*2ed0*/  UIADD3 UR33, UPT, UPT, UR33, -0x2, URZ ;  /* 0xfffffffe21217890 */ /* 0x000fe2000fffe0ff */
        /* <DEDUP_REMOVED lines=8> */
[----:B------:R-:W-:Y:S01]  /*2f60*/  UMOV UR38, URZ ;  /* 0x000000ff00267c82 */ /* 0x000fe20008000000 */
[----:B------:R-:W-:Y:S01]  /*2f70*/  UMOV UR39, UR49 ;  /* 0x0000003100277c82 */ /* 0x000fe20008000000 */
[----:B------:R-:W-:Y:S01]  /*2f80*/  UMOV UR36, URZ ;  /* 0x000000ff00247c82 */ /* 0x000fe20008000000 */
[----:B------:R-:W-:Y:S01]  /*2f90*/  UMOV UR37, UR49 ;  /* 0x0000003100257c82 */ /* 0x000fe20008000000 */
[----:B------:R-:W-:Y:S01]  /*2fa0*/  UMOV UR34, URZ ;  /* 0x000000ff00227c82 */ /* 0x000fe20008000000 */
[----:B01----:R-:W-:-:S05]  /*2fb0*/  UMOV UR35, UR49 ;  /* 0x0000003100237c82 */ /* 0x003fca0008000000 */
.L_x_59:
[----:B------:R-:W-:Y:S05]  /*2fc0*/  BRA.U UP4, `(.L_x_51) ;  /* 0x0000000904207547 */ /* 0x000fea000b800000 */
[----:B------:R-:W0:Y:S01]  /*2fd0*/  S2R R5, SR_CgaCtaId ;  /* 0x0000000000057919 */ /* 0x000e220000008800 */
[----:B---3--:R-:W-:Y:S01]  /*2fe0*/  MOV R4, 0x400 ;  /* 0x0000040000047802 */ /* 0x008fe20000000f00 */
[----:B------:R-:W-:Y:S01]  /*2ff0*/  IMAD.U32 R9, R19, -0x80000000, RZ ;  /* 0x8000000013097824 */ /* 0x000fe200078e00ff */
[----:B------:R-:W-:Y:S02]  /*3000*/  R2UR UR17, R6 ;  /* 0x00000000061172ca */ /* 0x000fe400000e0000 */
[----:B0-----:R-:W-:-:S05]  /*3010*/  LEA R5, R5, R4, 0x18 ;  /* 0x0000000405057211 */ /* 0x001fca00078ec0ff */
[----:B------:R-:W-:-:S04]  /*3020*/  IMAD R4, R6, 0x8, R5 ;  /* 0x0000000806047824 */ /* 0x000fc800078e0205 */
[----:B------:R-:W0:Y:S02]  /*3030*/  SYNCS.PHASECHK.TRANS64.TRYWAIT P0, [R4+URZ+0x70], R9 ;  /* 0x00007009040075a7 */ /* 0x000e2400080011ff */
[----:B0-----:R-:W-:Y:S05]  /*3040*/  @!P0 BRA `(.L_x_52) ;  /* 0x0000009c00448947 */ /* 0x001fea0003800000 */
.L_x_157:
[----:B------:R-:W-:Y:S01]  /*3050*/  IADD3 R6, PT, PT, R6, 0x1, RZ ;  /* 0x0000000106067810 */ /* 0x000fe20007ffe0ff */
[----:B------:R-:W-:Y:S01]  /*3060*/  UPLOP3.LUT UP2, UPT, UPT, UPT, UPT, 0x40, 0x4 ;  /* 0x000000000004789c */ /* 0x000fe20003f4e870 */
[----:B------:R-:W-:Y:S01]  /*3070*/  UMOV UR18, URZ ;  /* 0x000000ff00127c82 */ /* 0x000fe20008000000 */
[----:B------:R-:W-:Y:S02]  /*3080*/  USHF.L.U32 UR17, UR17, 0x7, URZ ;  /* 0x0000000711117899 */ /* 0x000fe400080006ff */
[----:B------:R-:W-:-:S11]  /*3090*/  UPLOP3.LUT UP1, UPT, UPT, UPT, UPT, 0x80, 0x8 ;  /* 0x000000000008789c */ /* 0x000fd60003f2f070 */
.L_x_54:
[C---:B-1----:R-:W-:Y:S01]  /*30a0*/  R2UR UR11, R16.reuse ;  /* 0x00000000100b72ca */ /* 0x042fe200000e0000 */
[----:B------:R-:W-:Y:S01]  /*30b0*/  IMAD R16, R16, 0x8, R5 ;  /* 0x0000000810107824 */ /* 0x000fe200078e0205 */
[----:B0-----:R-:W-:Y:S01]  /*30c0*/  SHF.L.U32 R9, R20, 0x1f, RZ ;  /* 0x0000001f14097819 */ /* 0x001fe200000006ff */
[----:B------:R-:W-:Y:S03]  /*30d0*/  UIADD3 UR18, UPT, UPT, UR18, UR4, URZ ;  /* 0x0000000412127290 */ /* 0x000fe6000fffe0ff */
[----:B------:R-:W0:Y:S07]  /*30e0*/  SYNCS.PHASECHK.TRANS64.TRYWAIT P0, [R16+URZ+0x20], R9 ;  /* 0x00002009100075a7 */ /* 0x000e2e00080011ff */
[----:B------:R-:W-:Y:S02]  /*30f0*/  UIADD3 UR20, UPT, UPT, UR11, 0x1, URZ ;  /* 0x000000010b147890 */ /* 0x000fe4000fffe0ff */
[----:B------:R-:W-:Y:S02]  /*3100*/  ULEA UR24, UR11, UR5, 0x9 ;  /* 0x000000050b187291 */ /* 0x000fe4000f8e48ff */
[----:B------:R-:W-:Y:S04]  /*3110*/  UISETP.NE.AND UP0, UPT, UR20, 0x4, UPT ;  /* 0x000000041400788c */ /* 0x000fe8000bf05270 */
[----:B------:R-:W-:Y:S02]  /*3120*/  USEL UR19, URZ, 0x1, UP0 ;  /* 0x00000001ff137887 */ /* 0x000fe40008000000 */
[----:B------:R-:W-:Y:S01]  /*3130*/  USEL UR20, UR20, URZ, UP0 ;  /* 0x000000ff14147287 */ /* 0x000fe20008000000 */
[----:B0-----:R-:W-:Y:S11]  /*3140*/  @!P0 BRA `(.L_x_53) ;  /* 0x0000009c001c8947 */ /* 0x001ff60003800000 */
.L_x_159:
[----:B------:R-:W-:Y:S02]  /*3150*/  ELECT P0, URZ, PT ;  /* 0x0000000000ff782f */ /* 0x000fe40003800000 */
[----:B------:R-:W-:Y:S01]  /*3160*/  LOP3.LUT R20, R20, UR19, RZ, 0x3c, !PT ;  /* 0x0000001314147c12 */ /* 0x000fe2000f8e3cff */
[----:B------:R-:W-:Y:S02]  /*3170*/  UIADD3 UR28, UPT, UPT, UR18, 0x2, URZ ;  /* 0x00000002121c7890 */ /* 0x000fe4000fffe0ff */
[----:B------:R-:W-:Y:S02]  /*3180*/  UIADD3 UR52, UPT, UPT, UR24, 0x2, URZ ;  /* 0x0000000218347890 */ /* 0x000fe4000fffe0ff */
[----:B------:R-:W-:Y:S02]  /*3190*/  UIADD3 UR26, UPT, UPT, UR18, 0x4, URZ ;  /* 0x00000004121a7890 */ /* 0x000fe4000fffe0ff */
[----:B------:R-:W-:Y:S02]  /*31a0*/  UIADD3 UR50, UPT, UPT, UR24, 0x4, URZ ;  /* 0x0000000418327890 */ /* 0x000fe4000fffe0ff */
[----:B------:R-:W-:Y:S02]  /*31b0*/  UIADD3 UR30, UPT, UPT, UR18, 0x6, URZ ;  /* 0x00000006121e7890 */ /* 0x000fe4000fffe0ff */
[----:B------:R-:W-:Y:S01]  /*31c0*/  UIADD3 UR54, UPT, UPT, UR24, 0x6, URZ ;  /* 0x0000000618367890 */ /* 0x000fe2000fffe0ff */
[----:B0-----:R-:W-:Y:S01]  /*31d0*/  @P0 VIADD R16, R16, 0x40 ;  /* 0x0000004010100836 */ /* 0x001fe20000000000 */
[----:B------:R-:W-:Y:S02]  /*31e0*/  UPLOP3.LUT UP0, UPT, UPT, UPT, UP1, 0x80, 0x8 ;  /* 0x000000000008789c */ /* 0x000fe40003f0f010 */
[----:B------:R-:W-:Y:S02]  /*31f0*/  UPLOP3.LUT UP1, UPT, UPT, UPT, UPT, 0x40, 0x4 ;  /* 0x000000000004789c */ /* 0x000fe40003f2e870 */
[----:B------:R-:W-:Y:S01]  /*3200*/  @P0 R2UR UR11, R16 ;  /* 0x00000000100b02ca */ /* 0x000fe200000e0000 */
[----:B------:R-:W-:Y:S01]  /*3210*/  UMOV UR56, UR18 ;  /* 0x0000001200387c82 */ /* 0x000fe20008000000 */
[----:B------:R-:W-:Y:S01]  /*3220*/  UMOV UR57, 0x40004040 ;  /* 0x4000404000397882 */ /* 0x000fe20000000000 */
[----:B------:R-:W-:Y:S01]  /*3230*/  UMOV UR58, UR24 ;  /* 0x00000018003a7c82 */ /* 0x000fe20008000000 */
[----:B------:R-:W-:Y:S01]  /*3240*/  UMOV UR59, 0x40004040 ;  /* 0x40004040003b7882 */ /* 0x000fe20000000000 */
[----:B------:R-:W-:Y:S01]  /*3250*/  UMOV UR29, 0x40004040 ;  /* 0x40004040001d7882 */ /* 0x000fe20000000000 */
[----:B------:R1:W-:Y:S01]  /*3260*/  UTCQMMA.2CTA gdesc[UR56], gdesc[UR58], tmem[UR17], tmem[UR46], idesc[UR47], UP2 ;  /* 0x00ff2e3a380075ea */ /* 0x0003e20009200311 */
[----:B------:R-:W-:Y:S01]  /*3270*/  UPLOP3.LUT UP2, UPT, UPT, UPT, UPT, 0x80, 0x8 ;  /* 0x000000000008789c */ /* 0x000fe20003f4f070 */
[----:B------:R-:W-:Y:S01]  /*3280*/  IMAD.U32 R16, RZ, RZ, UR20 ;  /* 0x00000014ff107e24 */ /* 0x000fe2000f8e00ff */
        /* <DEDUP_REMOVED lines=11> */
[----:B------:R-:W-:Y:S01]  /*3340*/  ELECT P0, URZ, PT ;  /* 0x0000000000ff782f */ /* 0x000fe20003800000 */
[----:B------:R-:W-:Y:S01]  /*3350*/  IMAD.U32 R5, RZ, RZ, UR9 ;  /* 0x00000009ff057e24 */ /* 0x000fe2000f8e00ff */
[----:B------:R-:W-:Y:S01]  /*3360*/  SHF.L.U32 R8, R18, 0x1f, RZ ;  /* 0x0000001f12087819 */ /* 0x000fe200000006ff */
[----:B-1----:R-:W-:-:S03]  /*3370*/  UMOV UR17, 0x3 ;  /* 0x0000000300117882 */ /* 0x002fc60000000000 */
[----:B------:R-:W-:Y:S01]  /*3380*/  R2UR UR11, R5 ;  /* 0x00000000050b72ca */ /* 0x000fe200000e0000 */
[----:B------:R0:W-:Y:S06]  /*3390*/  STL [R1], R5 ;  /* 0x0000000501007387 */ /* 0x0001ec0000100800 */
[----:B------:R-:W-:-:S05]  /*33a0*/  @P0 VIADD R4, R4, 0x60 ;  /* 0x0000006004040836 */ /* 0x000fca0000000000 */
[----:B------:R-:W-:Y:S01]  /*33b0*/  @P0 R2UR UR18, R4 ;  /* 0x00000000041202ca */ /* 0x000fe200000e0000 */
[----:B------:R-:W-:-:S04]  /*33c0*/  ULEA UR11, UR11, UR14, 0x18 ;  /* 0x0000000e0b0b7291 */ /* 0x000fc8000f8ec0ff */
[----:B------:R-:W-:-:S08]  /*33d0*/  ULEA UR26, UR25, UR11, 0x3 ;  /* 0x0000000b191a7291 */ /* 0x000fd0000f8e18ff */
[----:B------:R1:W-:Y:S01]  /*33e0*/  UTCBAR.2CTA.MULTICAST [UR18], URZ, UR17 ;  /* 0x000000ff120073e9 */ /* 0x0003e20008200811 */
[----:B------:R-:W2:Y:S01]  /*33f0*/  SYNCS.PHASECHK.TRANS64.TRYWAIT P0, [UR26+0x80], R8 ;  /* 0x00008008ff0075a7 */ /* 0x000ea2000800111a */
[----:B0-----:R-:W-:Y:S01]  /*3400*/  IMAD.U32 R5, R17, -0x80000000, RZ ;  /* 0x8000000011057824 */ /* 0x001fe200078e00ff */
[----:B-12---:R-:W-:Y:S06]  /*3410*/  @!P0 BRA `(.L_x_55) ;  /* 0x0000009800808947 */ /* 0x006fec0003800000 */
.L_x_161:
[----:B------:R-:W1:Y:S01]  /*3420*/  SYNCS.PHASECHK.TRANS64.TRYWAIT P0, [UR11+0xd8], R5 ;  /* 0x0000d805ff0075a7 */ /* 0x000e62000800110b */
[----:B------:R-:W-:Y:S02]  /*3430*/  USHF.L.U32 UR24, UR25, 0x7, URZ ;  /* 0x0000000719187899 */ /* 0x000fe400080006ff */
[----:B------:R-:W-:Y:S02]  /*3440*/  UIADD3 UR25, UPT, UPT, UR25, 0x1, URZ ;  /* 0x0000000119197890 */ /* 0x000fe4000fffe0ff */
[----:B------:R-:W-:Y:S02]  /*3450*/  UIADD3 UR23, UPT, UPT, UR24, 0x8, URZ ;  /* 0x0000000818177890 */ /* 0x000fe4000fffe0ff */
[----:B------:R-:W-:Y:S02]  /*3460*/  UIADD3 UR21, UPT, UPT, UR24, 0x10, URZ ;  /* 0x0000001018157890 */ /* 0x000fe4000fffe0ff */
[----:B------:R-:W-:Y:S02]  /*3470*/  UIADD3 UR19, UPT, UPT, UR24, 0x18, URZ ;  /* 0x0000001818137890 */ /* 0x000fe4000fffe0ff */
[----:B------:R-:W-:Y:S01]  /*3480*/  UPLOP3.LUT UP1, UPT, UPT, UPT, UPT, 0x80, 0x8 ;  /* 0x000000000008789c */ /* 0x000fe20003f2f070 */
[----:B-1----:R-:W-:Y:S05]  /*3490*/  @!P0 BRA `(.L_x_56) ;  /* 0x00000098007c8947 */ /* 0x002fea0003800000 */
.L_x_163:
[----:B------:R-:W-:-:S05]  /*34a0*/  UMOV UR31, 0x100 ;  /* 0x00000100001f7882 */ /* 0x000fca0000000000 */
.L_x_58:
[----:B--2---:R-:W-:Y:S01]  /*34b0*/  ULEA UR17, UR20, UR11, 0x3 ;  /* 0x0000000b14117291 */ /* 0x004fe2000f8e18ff */
[----:B0-----:R-:W-:Y:S01]  /*34c0*/  SHF.L.U32 R9, R20, 0x1f, RZ ;  /* 0x0000001f14097819 */ /* 0x001fe200000006ff */
[----:B------:R-:W-:Y:S02]  /*34d0*/  UIADD3 UR29, UPT, UPT, UR20, 0x1, URZ ;  /* 0x00000001141d7890 */ /* 0x000fe4000fffe0ff */
[----:B------:R-:W-:Y:S02]  /*34e0*/  ULEA UR20, UR20, UR6, 0x9 ;  /* 0x0000000614147291 */ /* 0x000fe4000f8e48ff */
[----:B------:R-:W-:Y:S02]  /*34f0*/  UISETP.NE.AND UP0, UPT, UR29, 0x4, UPT ;  /* 0x000000041d00788c */ /* 0x000fe4000bf05270 */
[----:B------:R-:W-:Y:S01]  /*3500*/  UIADD3 UR30, UPT, UPT, UR20, 0x80, URZ ;  /* 0x00000080141e7890 */ /* 0x000fe2000fffe0ff */
[----:B------:R-:W0:Y:S01]  /*3510*/  SYNCS.PHASECHK.TRANS64.TRYWAIT P0, [UR17+0x20], R9 ;  /* 0x00002009ff0075a7 */ /* 0x000e220008001111 */
[----:B------:R-:W-:Y:S02]  /*3520*/  USEL UR29, UR29, URZ, UP0 ;  /* 0x000000ff1d1d7287 */ /* 0x000fe40008000000 */
[----:B------:R-:W-:Y:S02]  /*3530*/  USEL UR27, URZ, 0x1, UP0 ;  /* 0x00000001ff1b7887 */ /* 0x000fe40008000000 */
[----:B------:R-:W-:Y:S02]  /*3540*/  UIADD3 UR28, UPT, UPT, UR20, 0x100, URZ ;  /* 0x00000100141c7890 */ /* 0x000fe4000fffe0ff */
[----:B------:R-:W-:Y:S01]  /*3550*/  UIADD3 UR18, UPT, UPT, UR20, 0x180, URZ ;  /* 0x0000018014127890 */ /* 0x000fe2000fffe0ff */
[----:B0-----:R-:W-:Y:S11]  /*3560*/  @!P0 BRA `(.L_x_57) ;  /* 0x0000009800688947 */ /* 0x001ff60003800000 */
.L_x_165:
[----:B------:R-:W-:Y:S01]  /*3570*/  UIADD3 UR17, UPT, UPT, UR17, 0x40, URZ ;  /* 0x0000004011117890 */ /* 0x000fe2000fffe0ff */
[----:B------:R-:W-:Y:S01]  /*3580*/  IMAD.U32 R16, RZ, RZ, UR29 ;  /* 0x0000001dff107e24 */ /* 0x000fe2000f8e00ff */
[----:B------:R-:W-:Y:S01]  /*3590*/  UPLOP3.LUT UP0, UPT, UPT, UPT, UP1, 0x80, 0x8 ;  /* 0x000000000008789c */ /* 0x000fe20003f0f010 */
[----:B------:R-:W-:Y:S01]  /*35a0*/  LOP3.LUT R20, R20, UR27, RZ, 0x3c, !PT ;  /* 0x0000001b14147c12 */ /* 0x000fe2000f8e3cff */
[----:B------:R-:W-:Y:S01]  /*35b0*/  UPLOP3.LUT UP1, UPT, UPT, UPT, UPT, 0x40, 0x4 ;  /* 0x000000000004789c */ /* 0x000fe20003f2e870 */
[----:B------:R-:W-:Y:S01]  /*35c0*/  UMOV UR50, UR20 ;  /* 0x0000001400327c82 */ /* 0x000fe20008000000 */
[----:B------:R-:W-:Y:S01]  /*35d0*/  UMOV UR51, 0x80004020 ;  /* 0x8000402000337882 */ /* 0x000fe20000000000 */
[----:B------:R-:W-:Y:S01]  /*35e0*/  UMOV UR52, UR30 ;  /* 0x0000001e00347c82 */ /* 0x000fe20008000000 */
[----:B------:R-:W-:Y:S01]  /*35f0*/  UTCQMMA.2CTA tmem[UR24], gdesc[UR50], tmem[UR31], tmem[UR48], idesc[UR49], UP3 ;  /* 0x00ff3032180079ea */ /* 0x000fe20009a0031f */
[----:B------:R-:W-:Y:S01]  /*3600*/  UMOV UR53, 0x80004020 ;  /* 0x8000402000357882 */ /* 0x000fe20000000000 */
[----:B------:R-:W-:Y:S01]  /*3610*/  UMOV UR54, UR28 ;  /* 0x0000001c00367c82 */ /* 0x000fe20008000000 */
[----:B------:R-:W-:Y:S01]  /*3620*/  UTCQMMA.2CTA tmem[UR23], gdesc[UR52], tmem[UR31], tmem[UR38], idesc[UR39], UPT ;  /* 0x00ff2634170079ea */ /* 0x000fe2000ba0031f */
[----:B------:R-:W-:Y:S01]  /*3630*/  UMOV UR55, 0x80004020 ;  /* 0x8000402000377882 */ /* 0x000fe20000000000 */
[----:B------:R-:W-:Y:S01]  /*3640*/  UMOV UR56, UR18 ;  /* 0x0000001200387c82 */ /* 0x000fe20008000000 */
[----:B------:R-:W-:Y:S01]  /*3650*/  UMOV UR57, 0x80004020 ;  /* 0x8000402000397882 */ /* 0x000fe20000000000 */
[----:B------:R-:W-:Y:S01]  /*3660*/  UTCQMMA.2CTA tmem[UR21], gdesc[UR54], tmem[UR31], tmem[UR36], idesc[UR37], UPT ;  /* 0x00ff2436150079ea */ /* 0x000fe2000ba0031f */
[----:B------:R1:W-:Y:S01]  /*3670*/  UTCQMMA.2CTA tmem[UR19], gdesc[UR56], tmem[UR31], tmem[UR34], idesc[UR35], UPT ;  /* 0x00ff2238130079ea */ /* 0x0003e2000ba0031f */
[----:B------:R-:W-:Y:S01]  /*3680*/  R2UR UR20, R16 ;  /* 0x00000000101472ca */ /* 0x000fe200000e0000 */
[----:B------:R2:W-:Y:S01]  /*3690*/  UTCBAR.2CTA.MULTICAST [UR17], URZ, UR10 ;  /* 0x000000ff110073e9 */ /* 0x0005e2000820080a */
[----:B-1----:R-:W-:Y:S01]  /*36a0*/  UMOV UR31, 0x180 ;  /* 0x00000180001f7882 */ /* 0x002fe20000000000 */
[----:B------:R-:W-:Y:S01]  /*36b0*/  @!UPT UIADD3 URZ, UPT, UPT, URZ, URZ, URZ ;  /* 0x000000fffffff290 */ /* 0x000fe2000fffe0ff */
[----:B------:R-:W-:Y:S11]  /*36c0*/  BRA.U UP0, `(.L_x_58) ;  /* 0xfffffffd00787547 */ /* 0x000ff6000b83ffff */
[----:B------:R1:W3:Y:S01]  /*36d0*/  LDL R5, [R1] ;  /* 0x0000000001057983 */ /* 0x0002e20000100800 */
[----:B------:R-:W-:Y:S02]  /*36e0*/  ELECT P0, URZ, PT ;  /* 0x0000000000ff782f */ /* 0x000fe40003800000 */
[----:B------:R-:W-:Y:S01]  /*36f0*/  LOP3.LUT R17, R17, 0x1, RZ, 0x3c, !PT ;  /* 0x0000000111117812 */ /* 0x000fe200078e3cff */
[----:B------:R-:W-:Y:S01]  /*3700*/  UIADD3 UR26, UPT, UPT, UR26, 0x90, URZ ;  /* 0x000000901a1a7890 */ /* 0x000fe2000fffe0ff */
[----:B------:R-:W-:Y:S01]  /*3710*/  UMOV UR18, 0x3 ;  /* 0x0000000300127882 */ /* 0x000fe20000000000 */
[----:B--2---:R-:W-:Y:S01]  /*3720*/  UMOV UR17, 0x3 ;  /* 0x0000000300117882 */ /* 0x004fe20000000000 */
[----:B------:R-:W-:Y:S02]  /*3730*/  UISETP.NE.AND UP0, UPT, UR25, 0x2, UPT ;  /* 0x000000021900788c */ /* 0x000fe4000bf05270 */
[----:B------:R-:W-:Y:S02]  /*3740*/  UPLOP3.LUT UP3, UPT, UPT, UPT, UPT, 0x80, 0x8 ;  /* 0x000000000008789c */ /* 0x000fe40003f6f070 */
[----:B------:R-:W-:-:S02]  /*3750*/  USEL UR19, URZ, 0x1, UP0 ;  /* 0x00000001ff137887 */ /* 0x000fc40008000000 */
[----:B------:R-:W-:Y:S01]  /*3760*/  USEL UR25, UR25, URZ, UP0 ;  /* 0x000000ff19197287 */ /* 0x000fe20008000000 */
[----:B0-----:R-:W-:-:S03]  /*3770*/  @P0 MOV R4, 0x400 ;  /* 0x0000040000040802 */ /* 0x001fc60000000f00 */
[----:B------:R-:W-:Y:S01]  /*3780*/  LOP3.LUT R18, R18, UR19, RZ, 0x3c, !PT ;  /* 0x0000001312127c12 */ /* 0x000fe2000f8e3cff */
[----:B---3--:R-:W-:-:S05]  /*3790*/  @P0 IMAD.U32 R5, RZ, RZ, UR8 ;  /* 0x00000008ff050e24 */ /* 0x008fca000f8e00ff */
[----:B------:R-:W-:Y:S01]  /*37a0*/  @P0 LEA R4, R5, R4, 0x18 ;  /* 0x0000000405040211 */ /* 0x000fe200078ec0ff */
[----:B------:R1:W-:Y:S04]  /*37b0*/  @P0 STL [R1], R5 ;  /* 0x0000000501000387 */ /* 0x0003e80000100800 */
[----:B------:R-:W-:-:S05]  /*37c0*/  @P0 VIADD R4, R4, 0xd0 ;  /* 0x000000d004040836 */ /* 0x000fca0000000000 */
[----:B------:R-:W-:Y:S02]  /*37d0*/  @P0 R2UR.BROADCAST UR11, R4 ;  /* 0x00000000040b02ca */ /* 0x000fe400008e0000 */
[----:B------:R-:W-:-:S04]  /*37e0*/  ISETP.NE.AND P0, PT, R6, 0x2, PT ;  /* 0x000000020600780c */ /* 0x000fc80003f05270 */
[----:B------:R-:W-:Y:S02]  /*37f0*/  SEL R4, RZ, 0x1, P0 ;  /* 0x00000001ff047807 */ /* 0x000fe40000000000 */
[----:B------:R-:W-:Y:S02]  /*3800*/  SEL R6, R6, RZ, P0 ;  /* 0x000000ff06067207 */ /* 0x000fe40000000000 */
[----:B------:R-:W-:-:S03]  /*3810*/  LOP3.LUT R19, R19, R4, RZ, 0x3c, !PT ;  /* 0x0000000413137212 */ /* 0x000fc600078e3cff */
[----:B------:R1:W-:Y:S01]  /*3820*/  UTCBAR.2CTA.MULTICAST [UR11], URZ, UR18 ;  /* 0x000000ff0b0073e9 */ /* 0x0003e20008200812 */
[----:B------:R1:W-:Y:S01]  /*3830*/  UTCBAR.2CTA.MULTICAST [UR26], URZ, UR17 ;  /* 0x000000ff1a0073e9 */ /* 0x0003e20008200811 */
[----:B------:R-:W-:Y:S02]  /*3840*/  NOP ;  /* 0x0000000000007918 */ /* 0x000fe40000000000 */
.L_x_51:
[----:B------:R-:W-:Y:S02]  /*3850*/  UISETP.NE.AND UP0, UPT, UR32, UR33, UPT ;  /* 0x000000212000728c */ /* 0x000fe4000bf05270 */
[----:B-1----:R-:W-:-:S07]  /*3860*/  UIADD3 UR11, UPT, UPT, UR32, 0x1, URZ ;  /* 0x00000001200b7890 */ /* 0x002fce000fffe0ff */
[----:B------:R-:W-:Y:S01]  /*3870*/  UMOV UR32, UR11 ;  /* 0x0000000b00207c82 */ /* 0x000fe20008000000 */
[----:B------:R-:W-:Y:S05]  /*3880*/  BRA.U UP0, `(.L_x_59) ;  /* 0xfffffff500cc7547 */ /* 0x000fea000b83ffff */
.L_x_50:
[----:B------:R-:W-:-:S09]  /*3890*/  UISETP.NE.AND UP0, UPT, UR13, URZ, UPT ;  /* 0x000000ff0d00728c */ /* 0x000fd2000bf05270 */
[----:B------:R-:W-:Y:S05]  /*38a0*/  BRA.U UP0, `(.L_x_60) ;  /* 0x0000001d00947547 */ /* 0x000fea000b800000 */
[----:B--2---:R-:W0:Y:S01]  /*38b0*/  S2UR UR8, SR_CgaCtaId ;  /* 0x00000000000879c3 */ /* 0x004e220000008800 */
[----:B------:R-:W-:Y:S01]  /*38c0*/  UMOV UR9, 0x400 ;  /* 0x0000040000097882 */ /* 0x000fe20000000000 */
[----:B------:R-:W-:Y:S02]  /*38d0*/  SHF.L.U32 R8, R19, 0x1f, RZ ;  /* 0x0000001f13087819 */ /* 0x000fe400000006ff */
[----:B------:R-:W-:-:S04]  /*38e0*/  R2UR UR23, R6 ;  /* 0x00000000061772ca */ /* 0x000fc800000e0000 */
[----:B------:R-:W1:Y:S01]  /*38f0*/  S2UR UR19, SR_CgaCtaId ;  /* 0x00000000001379c3 */ /* 0x000e620000008800 */
[----:B0-----:R-:W-:-:S06]  /*3900*/  ULEA UR8, UR8, UR9, 0x18 ;  /* 0x0000000908087291 */ /* 0x001fcc000f8ec0ff */
[----:B------:R-:W-:-:S04]  /*3910*/  IMAD.U32 R5, RZ, RZ, UR8 ;  /* 0x00000008ff057e24 */ /* 0x000fc8000f8e00ff */
[----:B---3--:R-:W-:-:S04]  /*3920*/  IMAD R4, R6, 0x8, R5 ;  /* 0x0000000806047824 */ /* 0x008fc800078e0205 */
[----:B------:R-:W0:Y:S02]  /*3930*/  SYNCS.PHASECHK.TRANS64.TRYWAIT P0, [R4+URZ+0x70], R8 ;  /* 0x00007008040075a7 */ /* 0x000e2400080011ff */
[----:B01----:R-:W-:Y:S05]  /*3940*/  @!P0 BRA `(.L_x_61) ;  /* 0x00000094008c8947 */ /* 0x003fea0003800000 */
.L_x_167:
[----:B------:R-:W-:Y:S01]  /*3950*/  UISETP.NE.AND UP0, UPT, UR7, URZ, UPT ;  /* 0x000000ff0700728c */ /* 0x000fe2000bf05270 */
[----:B------:R-:W-:Y:S01]  /*3960*/  HFMA2 R14, -RZ, RZ, 0, 0 ;  /* 0x00000000ff0e7431 */ /* 0x000fe200000001ff */
[----:B------:R-:W-:Y:S01]  /*3970*/  UMOV UR32, 0x10202010 ;  /* 0x1020201000207882 */ /* 0x000fe20000000000 */
[----:B------:R-:W-:Y:S01]  /*3980*/  UMOV UR20, 0x400 ;  /* 0x0000040000147882 */ /* 0x000fe20000000000 */
[----:B------:R-:W-:Y:S01]  /*3990*/  USEL UR33, URZ, 0x4000, UP0 ;  /* 0x00004000ff217887 */ /* 0x000fe20008000000 */
[----:B------:R-:W-:Y:S01]  /*39a0*/  BSSY B1, `(.L_x_62) ;  /* 0x000005a000017945 */ /* 0x000fe20003800000 */
[----:B------:R-:W-:Y:S01]  /*39b0*/  USEL UR32, UR32, 0x10200010, !UP6 ;  /* 0x1020001020207887 */ /* 0x000fe2000f000000 */
[----:B------:R-:W-:Y:S01]  /*39c0*/  PLOP3.LUT P3, PT, PT, PT, PT, 0x80, 0x8 ;  /* 0x000000000008781c */ /* 0x000fe20003f6f070 */
[----:B------:R-:W-:Y:S01]  /*39d0*/  ULEA UR14, UR19, UR20, 0x18 ;  /* 0x00000014130e7291 */ /* 0x000fe2000f8ec0ff */
[----:B------:R-:W-:Y:S01]  /*39e0*/  PLOP3.LUT P2, PT, PT, PT, PT, 0x8, 0x80 ;  /* 0x000000000080781c */ /* 0x000fe20003f4e170 */
[----:B------:R-:W-:Y:S01]  /*39f0*/  UIADD3 UR33, UPT, UPT, UR33, UR32, URZ ;  /* 0x0000002021217290 */ /* 0x000fe2000fffe0ff */
[----:B------:R-:W-:Y:S01]  /*3a00*/  VIADD R6, R6, 0x1 ;  /* 0x0000000106067836 */ /* 0x000fe20000000000 */
[----:B------:R-:W-:Y:S01]  /*3a10*/  ULOP3.LUT UR21, UR12, 0xffff, URZ, 0xc0, !UPT ;  /* 0x0000ffff0c157892 */ /* 0x000fe2000f8ec0ff */
[----:B------:R-:W-:Y:S01]  /*3a20*/  IMAD.MOV.U32 R8, RZ, RZ, RZ ;  /* 0x000000ffff087224 */ /* 0x000fe200078e00ff */
[----:B------:R-:W-:Y:S01]  /*3a30*/  ULOP3.LUT UR18, UR12, 0xffff, URZ, 0xc0, !UPT ;  /* 0x0000ffff0c127892 */ /* 0x000fe2000f8ec0ff */
[----:B------:R-:W-:Y:S01]  /*3a40*/  IMAD.U32 R7, RZ, RZ, UR14 ;  /* 0x0000000eff077e24 */ /* 0x000fe2000f8e00ff */
[----:B------:R-:W-:Y:S01]  /*3a50*/  USHF.L.U32 UR23, UR23, 0x7, URZ ;  /* 0x0000000717177899 */ /* 0x000fe200080006ff */
[----:B------:R-:W-:Y:S01]  /*3a60*/  UMOV UR32, URZ ;  /* 0x000000ff00207c82 */ /* 0x000fe20008000000 */
[----:B------:R-:W-:Y:S01]  /*3a70*/  UMOV UR30, URZ ;  /* 0x000000ff001e7c82 */ /* 0x000fe20008000000 */
[----:B------:R-:W-:Y:S01]  /*3a80*/  UMOV UR31, UR33 ;  /* 0x00000021001f7c82 */ /* 0x000fe20008000000 */
[----:B------:R-:W-:Y:S01]  /*3a90*/  UMOV UR28, URZ ;  /* 0x000000ff001c7c82 */ /* 0x000fe20008000000 */
[----:B------:R-:W-:Y:S01]  /*3aa0*/  UMOV UR29, UR33 ;  /* 0x00000021001d7c82 */ /* 0x000fe20008000000 */
[----:B------:R-:W-:Y:S01]  /*3ab0*/  UMOV UR26, URZ ;  /* 0x000000ff001a7c82 */ /* 0x000fe20008000000 */
[----:B------:R-:W-:-:S02]  /*3ac0*/  UMOV UR27, UR33 ;  /* 0x00000021001b7c82 */ /* 0x000fc40008000000 */
.L_x_65:
[----:B0-----:R-:W-:Y:S01]  /*3ad0*/  LEA R9, R16, R5, 0x3 ;  /* 0x0000000510097211 */ /* 0x001fe200078e18ff */
[----:B------:R-:W-:Y:S01]  /*3ae0*/  BSSY B0, `(.L_x_63) ;  /* 0x0000004000007945 */ /* 0x000fe20003800000 */
[----:B------:R-:W-:Y:S04]  /*3af0*/  SHF.L.U32 R11, R20, 0x1f, RZ ;  /* 0x0000001f140b7819 */ /* 0x000fe800000006ff */
[----:B------:R-:W0:Y:S02]  /*3b00*/  SYNCS.PHASECHK.TRANS64.TRYWAIT P0, [R9+URZ+0x20], R11 ;  /* 0x0000200b090075a7 */ /* 0x000e2400080011ff */
[----:B01----:R-:W-:Y:S05]  /*3b10*/  @!P0 BRA `(.L_x_64) ;  /* 0x0000009400308947 */ /* 0x003fea0003800000 */
.L_x_169:
[----:B------:R-:W-:Y:S05]  /*3b20*/  BSYNC B0 ;  /* 0x0000000000007941 */ /* 0x000fea0003800000 */
.L_x_63:
[----:B------:R-:W-:Y:S02]  /*3b30*/  LEA R22, R16, UR5, 0x9 ;  /* 0x0000000510167c11 */ /* 0x000fe4000f8e48ff */
[----:B------:R-:W-:Y:S02]  /*3b40*/  ELECT P0, URZ, PT ;  /* 0x0000000000ff782f */ /* 0x000fe40003800000 */
[----:B------:R-:W-:Y:S01]  /*3b50*/  PLOP3.LUT P1, PT, P3, PT, PT, 0x80, 0x8 ;  /* 0x000000000008781c */ /* 0x000fe20001f2f070 */
[----:B------:R-:W-:Y:S10]  /*3b60*/  VIADD R14, R14, UR4 ;  /* 0x000000040e0e7c36 */ /* 0x000ff40008000000 */
[----:B------:R-:W-:Y:S01]  /*3b70*/  @P0 R2UR.BROADCAST UR34, R22 ;  /* 0x00000000162202ca */ /* 0x000fe200008e0000 */
[----:B------:R-:W-:Y:S01]  /*3b80*/  VIADD R16, R16, 0x1 ;  /* 0x0000000110107836 */ /* 0x000fe20000000000 */
[----:B------:R-:W-:Y:S02]  /*3b90*/  PLOP3.LUT P3, PT, PT, PT, PT, 0x8, 0x80 ;  /* 0x000000000080781c */ /* 0x000fe40003f6e170 */
[----:B------:R-:W-:Y:S01]  /*3ba0*/  @P0 R2UR.BROADCAST UR8, R14 ;  /* 0x000000000e0802ca */ /* 0x000fe200008e0000 */
[----:B------:R-:W-:Y:S01]  /*3bb0*/  @P0 IMAD.MOV.U32 R23, RZ, RZ, 0x40004040 ;  /* 0x40004040ff170424 */ /* 0x000fe200078e00ff */
[----:B------:R-:W-:Y:S01]  /*3bc0*/  @P0 VOTEU.ANY UP0, P2 ;  /* 0x0000000000ff0886 */ /* 0x000fe20001000100 */
[----:B------:R-:W-:Y:S01]  /*3bd0*/  PLOP3.LUT P2, PT, PT, PT, PT, 0x80, 0x8 ;  /* 0x000000000008781c */ /* 0x000fe20003f4f070 */
[----:B------:R-:W-:Y:S02]  /*3be0*/  @P0 IMAD.MOV.U32 R15, RZ, RZ, 0x40004040 ;  /* 0x40004040ff0f0424 */ /* 0x000fe400078e00ff */
[----:B------:R-:W-:Y:S03]  /*3bf0*/  @P0 R2UR.BROADCAST UR35, R23 ;  /* 0x00000000172302ca */ /* 0x000fe600008e0000 */
[----:B------:R-:W-:Y:S02]  /*3c00*/  @P0 R2UR.BROADCAST UR9, R15 ;  /* 0x000000000f0902ca */ /* 0x000fe400008e0000 */
[----:B------:R-:W-:Y:S11]  /*3c10*/  ELECT P0, URZ, PT ;  /* 0x0000000000ff782f */ /* 0x000ff60003800000 */
[----:B------:R1:W-:Y:S02]  /*3c20*/  UTCQMMA.2CTA gdesc[UR8], gdesc[UR34], tmem[UR23], tmem[UR32], idesc[UR33], UP0 ;  /* 0x00ff2022080075ea */ /* 0x0003e40008200317 */
[----:B------:R-:W-:Y:S02]  /*3c30*/  @P0 VIADD R12, R22, 0x2 ;  /* 0x00000002160c0836 */ /* 0x000fe40000000000 */
[----:B------:R-:W-:Y:S02]  /*3c40*/  @P0 VIADD R10, R14, 0x2 ;  /* 0x000000020e0a0836 */ /* 0x000fe40000000000 */
[----:B------:R-:W-:Y:S01]  /*3c50*/  @P0 IMAD.MOV.U32 R13, RZ, RZ, 0x40004040 ;  /* 0x40004040ff0d0424 */ /* 0x000fe200078e00ff */
[----:B------:R-:W-:Y:S01]  /*3c60*/  @P0 R2UR.BROADCAST UR16, R12 ;  /* 0x000000000c1002ca */ /* 0x000fe200008e0000 */
[----:B0-----:R-:W-:Y:S01]  /*3c70*/  @P0 IMAD.MOV.U32 R11, RZ, RZ, 0x40004040 ;  /* 0x40004040ff0b0424 */ /* 0x001fe200078e00ff */
[----:B------:R-:W-:Y:S02]  /*3c80*/  @P0 R2UR.BROADCAST UR10, R10 ;  /* 0x000000000a0a02ca */ /* 0x000fe400008e0000 */
[----:B------:R-:W-:Y:S02]  /*3c90*/  @P0 R2UR.BROADCAST UR17, R13 ;  /* 0x000000000d1102ca */ /* 0x000fe400008e0000 */
[----:B------:R-:W-:Y:S02]  /*3ca0*/  @P0 R2UR.BROADCAST UR11, R11 ;  /* 0x000000000b0b02ca */ /* 0x000fe400008e0000 */
[----:B------:R-:W-:Y:S11]  /*3cb0*/  ELECT P0, URZ, PT ;  /* 0x0000000000ff782f */ /* 0x000ff60003800000 */
[----:B------:R0:W-:Y:S02]  /*3cc0*/  UTCQMMA.2CTA gdesc[UR10], gdesc[UR16], tmem[UR23], tmem[UR30], idesc[UR31], UPT ;  /* 0x00ff1e100a0075ea */ /* 0x0001e4000ba00317 */
[----:B------:R-:W-:Y:S02]  /*3cd0*/  @P0 VIADD R12, R22, 0x4 ;  /* 0x00000004160c0836 */ /* 0x000fe40000000000 */
[----:B------:R-:W-:Y:S02]  /*3ce0*/  @P0 VIADD R10, R14, 0x4 ;  /* 0x000000040e0a0836 */ /* 0x000fe40000000000 */
[----:B------:R-:W-:Y:S01]  /*3cf0*/  @P0 IMAD.MOV.U32 R13, RZ, RZ, 0x40004040 ;  /* 0x40004040ff0d0424 */ /* 0x000fe200078e00ff */
[----:B-1----:R-:W-:Y:S01]  /*3d00*/  @P0 R2UR.BROADCAST UR34, R12 ;  /* 0x000000000c2202ca */ /* 0x002fe200008e0000 */
[----:B------:R-:W-:Y:S01]  /*3d10*/  @P0 IMAD.MOV.U32 R11, RZ, RZ, 0x40004040 ;  /* 0x40004040ff0b0424 */ /* 0x000fe200078e00ff */
[----:B------:R-:W-:Y:S01]  /*3d20*/  @P0 R2UR.BROADCAST UR8, R10 ;  /* 0x000000000a0802ca */ /* 0x000fe200008e0000 */
[----:B------:R-:W-:Y:S01]  /*3d30*/  VIADD R22, R22, 0x6 ;  /* 0x0000000616167836 */ /* 0x000fe20000000000 */
[----:B------:R-:W-:Y:S01]  /*3d40*/  @P0 R2UR.BROADCAST UR35, R13 ;  /* 0x000000000d2302ca */ /* 0x000fe200008e0000 */
[----:B------:R-:W-:Y:S01]  /*3d50*/  VIADD R14, R14, 0x6 ;  /* 0x000000060e0e7836 */ /* 0x000fe20000000000 */
[----:B------:R-:W-:Y:S02]  /*3d60*/  @P0 R2UR.BROADCAST UR9, R11 ;  /* 0x000000000b0902ca */ /* 0x000fe400008e0000 */
[----:B------:R-:W-:Y:S11]  /*3d70*/  ELECT P0, URZ, PT ;  /* 0x0000000000ff782f */ /* 0x000ff60003800000 */
[----:B------:R-:W-:Y:S02]  /*3d80*/  @!UPT UIADD3 URZ, UPT, UPT, URZ, URZ, URZ ;  /* 0x000000fffffff290 */ /* 0x000fe4000fffe0ff */
[----:B0-----:R-:W-:Y:S01]  /*3d90*/  @P0 R2UR.BROADCAST UR16, R22 ;  /* 0x00000000161002ca */ /* 0x001fe200008e0000 */
[----:B------:R0:W-:Y:S01]  /*3da0*/  UTCQMMA.2CTA gdesc[UR8], gdesc[UR34], tmem[UR23], tmem[UR28], idesc[UR29], UPT ;  /* 0x00ff1c22080075ea */ /* 0x0001e2000ba00317 */
[----:B------:R-:W-:Y:S01]  /*3db0*/  @P0 R2UR.BROADCAST UR10, R14 ;  /* 0x000000000e0a02ca */ /* 0x000fe200008e0000 */
[----:B------:R-:W-:Y:S02]  /*3dc0*/  @P0 IMAD.MOV.U32 R23, RZ, RZ, 0x40004040 ;  /* 0x40004040ff170424 */ /* 0x000fe400078e00ff */
[----:B------:R-:W-:Y:S02]  /*3dd0*/  @P0 IMAD.MOV.U32 R15, RZ, RZ, 0x40004040 ;  /* 0x40004040ff0f0424 */ /* 0x000fe400078e00ff */
[----:B------:R-:W-:Y:S01]  /*3de0*/  IMAD.MOV.U32 R14, RZ, RZ, 0x400 ;  /* 0x00000400ff0e7424 */ /* 0x000fe200078e00ff */
[----:B------:R-:W-:Y:S02]  /*3df0*/  @P0 R2UR.BROADCAST UR17, R23 ;  /* 0x00000000171102ca */ /* 0x000fe400008e0000 */
[----:B------:R-:W-:Y:S02]  /*3e00*/  @P0 R2UR.BROADCAST UR11, R15 ;  /* 0x000000000f0b02ca */ /* 0x000fe400008e0000 */
[----:B------:R-:W-:Y:S11]  /*3e10*/  ELECT P0, URZ, PT ;  /* 0x0000000000ff782f */ /* 0x000ff60003800000 */
[----:B------:R1:W-:Y:S02]  /*3e20*/  UTCQMMA.2CTA gdesc[UR10], gdesc[UR16], tmem[UR23], tmem[UR26], idesc[UR27], UPT ;  /* 0x00ff1a100a0075ea */ /* 0x0003e4000ba00317 */
[----:B------:R-:W-:Y:S05]  /*3e30*/  @P0 VIADD R9, R9, 0x40 ;  /* 0x0000004009090836 */ /* 0x000fea0000000000 */
[----:B0-----:R-:W-:Y:S02]  /*3e40*/  @P0 R2UR.BROADCAST UR9, R9 ;  /* 0x00000000090902ca */ /* 0x001fe400008e0000 */
[----:B------:R-:W-:Y:S11]  /*3e50*/  ELECT P0, URZ, PT ;  /* 0x0000000000ff782f */ /* 0x000ff60003800000 */
[----:B------:R1:W-:Y:S02]  /*3e60*/  UTCBAR.2CTA.MULTICAST [UR9], URZ, UR21 ;  /* 0x000000ff090073e9 */ /* 0x0003e40008200815 */
[----:B------:R-:W-:Y:S04]  /*3e70*/  @P0 IMAD.MOV.U32 R5, RZ, RZ, R7 ;  /* 0x000000ffff050224 */ /* 0x000fe800078e0007 */
[C---:B------:R-:W-:Y:S02]  /*3e80*/  @P0 IMAD R9, R8.reuse, 0x8, R5 ;  /* 0x0000000808090824 */ /* 0x040fe400078e0205 */
[----:B------:R-:W-:Y:S02]  /*3e90*/  VIADD R8, R8, 0x1 ;  /* 0x0000000108087836 */ /* 0x000fe40000000000 */
[----:B------:R-:W-:Y:S05]  /*3ea0*/  @P0 VIADD R9, R9, 0x10 ;  /* 0x0000001009090836 */ /* 0x000fea0000000000 */
[----:B------:R-:W-:Y:S02]  /*3eb0*/  @P0 R2UR.BROADCAST UR8, R9 ;  /* 0x00000000090802ca */ /* 0x000fe400008e0000 */
[C---:B------:R-:W-:Y:S04]  /*3ec0*/  ISETP.NE.AND P0, PT, R16.reuse, 0x4, PT ;  /* 0x000000041000780c */ /* 0x040fe80003f05270 */
[----:B------:R-:W-:Y:S02]  /*3ed0*/  SEL R9, RZ, 0x1, P0 ;  /* 0x00000001ff097807 */ /* 0x000fe40000000000 */
[----:B------:R-:W-:Y:S02]  /*3ee0*/  SEL R16, R16, RZ, P0 ;  /* 0x000000ff10107207 */ /* 0x000fe40000000000 */
[----:B------:R-:W-:Y:S02]  /*3ef0*/  ISETP.NE.AND P0, PT, R8, 0x2, PT ;  /* 0x000000020800780c */ /* 0x000fe40003f05270 */
[----:B------:R-:W-:Y:S01]  /*3f00*/  LOP3.LUT R20, R20, R9, RZ, 0x3c, !PT ;  /* 0x0000000914147212 */ /* 0x000fe200078e3cff */
[----:B------:R1:W-:Y:S01]  /*3f10*/  UTCBAR.2CTA.MULTICAST [UR8], URZ, UR18 ;  /* 0x000000ff080073e9 */ /* 0x0003e20008200812 */
[----:B------:R-:W-:Y:S01]  /*3f20*/  SEL R8, R8, RZ, P0 ;  /* 0x000000ff08087207 */ /* 0x000fe20000000000 */
[----:B------:R-:W-:Y:S08]  /*3f30*/  @P1 BRA `(.L_x_65) ;  /* 0xfffffff800e41947 */ /* 0x000ff0000383ffff */
[----:B-1----:R-:W-:Y:S05]  /*3f40*/  BSYNC B1 ;  /* 0x0000000000017941 */ /* 0x002fea0003800000 */
.L_x_62:
[----:B------:R-:W0:Y:S01]  /*3f50*/  S2UR UR8, SR_CgaCtaId ;  /* 0x00000000000879c3 */ /* 0x000e220000008800 */
[----:B------:R-:W-:Y:S02]  /*3f60*/  ELECT P0, URZ, PT ;  /* 0x0000000000ff782f */ /* 0x000fe40003800000 */
[----:B------:R-:W-:Y:S02]  /*3f70*/  MOV R5, 0x400 ;  /* 0x0000040000057802 */ /* 0x000fe40000000f00 */
[----:B------:R-:W-:-:S09]  /*3f80*/  SHF.L.U32 R8, R18, 0x1f, RZ ;  /* 0x0000001f12087819 */ /* 0x000fd200000006ff */
[----:B------:R-:W-:-:S05]  /*3f90*/  @P0 VIADD R4, R4, 0x60 ;  /* 0x0000006004040836 */ /* 0x000fca0000000000 */
[----:B------:R-:W-:Y:S02]  /*3fa0*/  @P0 R2UR UR9, R4 ;  /* 0x00000000040902ca */ /* 0x000fe400000e0000 */
[----:B------:R-:W-:Y:S01]  /*3fb0*/  MOV R4, UR25 ;  /* 0x0000001900047c02 */ /* 0x000fe20008000f00 */
[----:B0-----:R-:W-:Y:S01]  /*3fc0*/  IMAD.U32 R7, RZ, RZ, UR8 ;  /* 0x00000008ff077e24 */ /* 0x001fe2000f8e00ff */
[----:B------:R-:W-:-:S04]  /*3fd0*/  UMOV UR8, 0x3 ;  /* 0x0000000300087882 */ /* 0x000fc80000000000 */
[----:B------:R-:W-:Y:S01]  /*3fe0*/  LEA R5, R7, R5, 0x18 ;  /* 0x0000000507057211 */ /* 0x000fe200078ec0ff */
[----:B------:R0:W-:Y:S04]  /*3ff0*/  STL [R1], R7 ;  /* 0x0000000701007387 */ /* 0x0001e80000100800 */
[----:B------:R-:W-:Y:S01]  /*4000*/  IMAD R13, R4, 0x8, R5 ;  /* 0x00000008040d7824 */ /* 0x000fe200078e0205 */
[----:B------:R0:W-:Y:S03]  /*4010*/  UTCBAR.2CTA.MULTICAST [UR9], URZ, UR8 ;  /* 0x000000ff090073e9 */ /* 0x0001e60008200808 */
[----:B------:R-:W1:Y:S02]  /*4020*/  SYNCS.PHASECHK.TRANS64.TRYWAIT P0, [R13+URZ+0x80], R8 ;  /* 0x000080080d0075a7 */ /* 0x000e6400080011ff */
[----:B01----:R-:W-:Y:S05]  /*4030*/  @!P0 BRA `(.L_x_66) ;  /* 0x0000009000008947 */ /* 0x003fea0003800000 */
.L_x_171:
[----:B------:R-:W-:-:S04]  /*4040*/  SHF.L.U32 R8, R17, 0x1f, RZ ;  /* 0x0000001f11087819 */ /* 0x000fc800000006ff */
[----:B------:R-:W1:Y:S02]  /*4050*/  SYNCS.PHASECHK.TRANS64.TRYWAIT P0, [R5+URZ+0xd8], R8 ;  /* 0x0000d808050075a7 */ /* 0x000e6400080011ff */
[----:B-1----:R-:W-:Y:S05]  /*4060*/  @!P0 BRA `(.L_x_67) ;  /* 0x00000090000c8947 */ /* 0x002fea0003800000 */
.L_x_173:
[----:B------:R-:W-:Y:S01]  /*4070*/  UISETP.NE.AND UP1, UPT, UR15, URZ, UPT ;  /* 0x000000ff0f00728c */ /* 0x000fe2000bf25270 */
[----:B------:R-:W-:Y:S01]  /*4080*/  IMAD.U32 R11, RZ, RZ, UR25 ;  /* 0x00000019ff0b7e24 */ /* 0x000fe2000f8e00ff */
[----:B------:R-:W-:Y:S01]  /*4090*/  UMOV UR8, 0x10212010 ;  /* 0x1021201000087882 */ /* 0x000fe20000000000 */
[----:B------:R-:W-:Y:S01]  /*40a0*/  UISETP.NE.AND UP0, UPT, UR22, URZ, UPT ;  /* 0x000000ff1600728c */ /* 0x000fe2000bf05270 */
[----:B------:R-:W-:Y:S01]  /*40b0*/  IMAD.U32 R12, RZ, RZ, UR25 ;  /* 0x00000019ff0c7e24 */ /* 0x000fe2000f8e00ff */
[----:B------:R-:W-:Y:S01]  /*40c0*/  USEL UR8, UR8, 0x10210010, !UP1 ;  /* 0x1021001008087887 */ /* 0x000fe2000c800000 */
[----:B------:R-:W-:Y:S01]  /*40d0*/  IMAD.SHL.U32 R11, R11, 0x80, RZ ;  /* 0x000000800b0b7824 */ /* 0x000fe200078e00ff */
[----:B------:R-:W-:Y:S01]  /*40e0*/  USEL UR9, URZ, 0x4000, UP0 ;  /* 0x00004000ff097887 */ /* 0x000fe20008000000 */
[----:B------:R-:W-:Y:S01]  /*40f0*/  HFMA2 R15, -RZ, RZ, 0, 1.52587890625e-05 ;  /* 0x00000100ff0f7431 */ /* 0x000fe200000001ff */
[----:B------:R-:W-:Y:S01]  /*4100*/  BSSY B1, `(.L_x_68) ;  /* 0x0000047000017945 */ /* 0x000fe20003800000 */
[----:B------:R-:W-:Y:S01]  /*4110*/  PLOP3.LUT P2, PT, PT, PT, PT, 0x80, 0x8 ;  /* 0x000000000008781c */ /* 0x000fe20003f4f070 */
[----:B------:R-:W-:Y:S01]  /*4120*/  VIADD R10, R11, 0x8 ;  /* 0x000000080b0a7836 */ /* 0x000fe20000000000 */
[----:B------:R-:W-:-:S02]  /*4130*/  MOV R4, UR8 ;  /* 0x0000000800047c02 */ /* 0x000fc40008000f00 */
[----:B------:R-:W-:Y:S02]  /*4140*/  IADD3 R12, PT, PT, R12, 0x1, RZ ;  /* 0x000000010c0c7810 */ /* 0x000fe40007ffe0ff */
[C---:B0-----:R-:W-:Y:S01]  /*4150*/  IADD3 R9, PT, PT, R11.reuse, 0x10, RZ ;  /* 0x000000100b097810 */ /* 0x041fe20007ffe0ff */
[----:B------:R-:W-:Y:S01]  /*4160*/  VIADD R4, R4, UR9 ;  /* 0x0000000904047c36 */ /* 0x000fe20008000000 */
[----:B------:R-:W-:Y:S02]  /*4170*/  IADD3 R8, PT, PT, R11, 0x18, RZ ;  /* 0x000000180b087810 */ /* 0x000fe40007ffe0ff */
.L_x_71:
[----:B------:R-:W-:Y:S01]  /*4180*/  LEA R7, R16, R5, 0x3 ;  /* 0x0000000510077211 */ /* 0x000fe200078e18ff */
[----:B------:R-:W-:Y:S01]  /*4190*/  BSSY B0, `(.L_x_69) ;  /* 0x0000004000007945 */ /* 0x000fe20003800000 */
[----:B------:R-:W-:Y:S04]  /*41a0*/  SHF.L.U32 R23, R20, 0x1f, RZ ;  /* 0x0000001f14177819 */ /* 0x000fe800000006ff */
[----:B0-----:R-:W0:Y:S02]  /*41b0*/  SYNCS.PHASECHK.TRANS64.TRYWAIT P0, [R7+URZ+0x20], R23 ;  /* 0x00002017070075a7 */ /* 0x001e2400080011ff */
[----:B0-----:R-:W-:Y:S05]  /*41c0*/  @!P0 BRA `(.L_x_70) ;  /* 0x0000008c00cc8947 */ /* 0x001fea0003800000 */
.L_x_175:
[----:B------:R-:W-:Y:S05]  /*41d0*/  BSYNC B0 ;  /* 0x0000000000007941 */ /* 0x000fea0003800000 */
.L_x_69:
[----:B------:R-:W-:Y:S02]  /*41e0*/  LEA R22, R16, UR6, 0x9 ;  /* 0x0000000610167c11 */ /* 0x000fe4000f8e48ff */
[----:B------:R-:W-:Y:S11]  /*41f0*/  ELECT P0, URZ, PT ;  /* 0x0000000000ff782f */ /* 0x000ff60003800000 */
[----:B------:R-:W-:Y:S02]  /*4200*/  @!UPT UIADD3 URZ, UPT, UPT, URZ, URZ, URZ ;  /* 0x000000fffffff290 */ /* 0x000fe4000fffe0ff */
[----:B------:R-:W-:Y:S01]  /*4210*/  @P0 R2UR.BROADCAST UR8, R15 ;  /* 0x000000000f0802ca */ /* 0x000fe200008e0000 */
[----:B------:R-:W-:Y:S01]  /*4220*/  UMOV UR16, URZ ;  /* 0x000000ff00107c82 */ /* 0x000fe20008000000 */
[----:B------:R-:W-:Y:S01]  /*4230*/  @P0 R2UR.BROADCAST UR34, R22 ;  /* 0x00000000162202ca */ /* 0x000fe200008e0000 */
[----:B------:R-:W-:Y:S01]  /*4240*/  VIADD R16, R16, 0x1 ;  /* 0x0000000110107836 */ /* 0x000fe20000000000 */
[----:B------:R-:W-:Y:S02]  /*4250*/  R2UR UR17, R4 ;  /* 0x00000000041172ca */ /* 0x000fe400000e0000 */
[----:B------:R-:W-:Y:S02]  /*4260*/  PLOP3.LUT P1, PT, P2, PT, PT, 0x80, 0x8 ;  /* 0x000000000008781c */ /* 0x000fe4000172f070 */
[----:B------:R-:W-:Y:S02]  /*4270*/  PLOP3.LUT P2, PT, PT, PT, PT, 0x8, 0x80 ;  /* 0x000000000080781c */ /* 0x000fe40003f4e170 */
[----:B------:R-:W-:Y:S01]  /*4280*/  @P0 R2UR UR9, R11 ;  /* 0x000000000b0902ca */ /* 0x000fe200000e0000 */
[----:B0-----:R-:W-:Y:S05]  /*4290*/  @P0 IMAD.MOV.U32 R23, RZ, RZ, -0x7fffbfe0 ;  /* 0x80004020ff170424 */ /* 0x001fea00078e00ff */
[----:B------:R-:W-:Y:S02]  /*42a0*/  @P0 R2UR.BROADCAST UR35, R23 ;  /* 0x00000000172302ca */ /* 0x000fe400008e0000 */
[----:B------:R-:W-:Y:S11]  /*42b0*/  ELECT P0, URZ, PT ;  /* 0x0000000000ff782f */ /* 0x000ff60003800000 */
[----:B------:R-:W-:Y:S02]  /*42c0*/  @!UPT UIADD3 URZ, UPT, UPT, URZ, URZ, URZ ;  /* 0x000000fffffff290 */ /* 0x000fe4000fffe0ff */
[----:B------:R-:W-:Y:S01]  /*42d0*/  @P0 R2UR.BROADCAST UR10, R15 ;  /* 0x000000000f0a02ca */ /* 0x000fe200008e0000 */
[----:B------:R0:W-:Y:S01]  /*42e0*/  UTCQMMA.2CTA tmem[UR9], gdesc[UR34], tmem[UR8], tmem[UR16], idesc[UR17], UP3 ;  /* 0x00ff1022090079ea */ /* 0x0001e20009a00308 */
[----:B------:R-:W-:Y:S01]  /*42f0*/  @P0 R2UR UR11, R10 ;  /* 0x000000000a0b02ca */ /* 0x000fe200000e0000 */
[----:B------:R-:W-:Y:S02]  /*4300*/  @P0 VIADD R14, R22, 0x80 ;  /* 0x00000080160e0836 */ /* 0x000fe40000000000 */
[----:B------:R-:W-:Y:S02]  /*4310*/  @P0 IMAD.MOV.U32 R25, RZ, RZ, -0x7fffbfe0 ;  /* 0x80004020ff190424 */ /* 0x000fe400078e00ff */
[----:B------:R-:W-:Y:S03]  /*4320*/  @P0 IMAD.MOV.U32 R24, RZ, RZ, R14 ;  /* 0x000000ffff180224 */ /* 0x000fe600078e000e */
[----:B------:R-:W-:Y:S02]  /*4330*/  @P0 R2UR.BROADCAST UR37, R25 ;  /* 0x00000000192502ca */ /* 0x000fe400008e0000 */
[----:B------:R-:W-:Y:S02]  /*4340*/  @P0 R2UR.BROADCAST UR36, R24 ;  /* 0x00000000182402ca */ /* 0x000fe400008e0000 */
[----:B------:R-:W-:Y:S11]  /*4350*/  ELECT P0, URZ, PT ;  /* 0x0000000000ff782f */ /* 0x000ff60003800000 */
[----:B------:R1:W-:Y:S02]  /*4360*/  UTCQMMA.2CTA tmem[UR11], gdesc[UR36], tmem[UR10], tmem[UR16], idesc[UR17], UPT ;  /* 0x00ff10240b0079ea */ /* 0x0003e4000ba0030a */
[----:B0-----:R-:W-:Y:S01]  /*4370*/  @P0 R2UR UR9, R9 ;  /* 0x00000000090902ca */ /* 0x001fe200000e0000 */
[C---:B------:R-:W-:Y:S01]  /*4380*/  @P0 VIADD R14, R22.reuse, 0x100 ;  /* 0x00000100160e0836 */ /* 0x040fe20000000000 */
[----:B------:R-:W-:Y:S01]  /*4390*/  @P0 R2UR.BROADCAST UR8, R15 ;  /* 0x000000000f0802ca */ /* 0x000fe200008e0000 */
[----:B------:R-:W-:Y:S02]  /*43a0*/  @P0 IMAD.MOV.U32 R25, RZ, RZ, -0x7fffbfe0 ;  /* 0x80004020ff190424 */ /* 0x000fe400078e00ff */
[----:B------:R-:W-:Y:S02]  /*43b0*/  @P0 IMAD.MOV.U32 R24, RZ, RZ, R14 ;  /* 0x000000ffff180224 */ /* 0x000fe400078e000e */
[----:B------:R-:W-:Y:S01]  /*43c0*/  VIADD R22, R22, 0x180 ;  /* 0x0000018016167836 */ /* 0x000fe20000000000 */
[----:B------:R-:W-:Y:S02]  /*43d0*/  @P0 R2UR.BROADCAST UR35, R25 ;  /* 0x00000000192302ca */ /* 0x000fe400008e0000 */
[----:B------:R-:W-:Y:S02]  /*43e0*/  @P0 R2UR.BROADCAST UR34, R24 ;  /* 0x00000000182202ca */ /* 0x000fe400008e0000 */
[----:B------:R-:W-:Y:S11]  /*43f0*/  ELECT P0, URZ, PT ;  /* 0x0000000000ff782f */ /* 0x000ff60003800000 */
[----:B------:R-:W-:Y:S02]  /*4400*/  @!UPT UIADD3 URZ, UPT, UPT, URZ, URZ, URZ ;  /* 0x000000fffffff290 */ /* 0x000fe4000fffe0ff */
[----:B-1----:R-:W-:Y:S01]  /*4410*/  @P0 R2UR UR11, R8 ;  /* 0x00000000080b02ca */ /* 0x002fe200000e0000 */
[----:B------:R-:W-:Y:S01]  /*4420*/  UMOV UR36, URZ ;  /* 0x000000ff00247c82 */ /* 0x000fe20008000000 */
[----:B------:R-:W-:Y:S01]  /*4430*/  @P0 R2UR.BROADCAST UR16, R22 ;  /* 0x00000000161002ca */ /* 0x000fe200008e0000 */
[----:B------:R-:W-:Y:S01]  /*4440*/  UMOV UR37, UR17 ;  /* 0x0000001100257c82 */ /* 0x000fe20008000000 */
[----:B------:R-:W-:Y:S01]  /*4450*/  @P0 R2UR.BROADCAST UR10, R15 ;  /* 0x000000000f0a02ca */ /* 0x000fe200008e0000 */
[----:B------:R0:W-:Y:S01]  /*4460*/  UTCQMMA.2CTA tmem[UR9], gdesc[UR34], tmem[UR8], tmem[UR36], idesc[UR37], UPT ;  /* 0x00ff2422090079ea */ /* 0x0001e2000ba00308 */
[----:B------:R-:W-:Y:S02]  /*4470*/  @P0 IMAD.MOV.U32 R23, RZ, RZ, -0x7fffbfe0 ;  /* 0x80004020ff170424 */ /* 0x000fe400078e00ff */
[----:B------:R-:W-:Y:S01]  /*4480*/  IMAD.MOV.U32 R15, RZ, RZ, 0x180 ;  /* 0x00000180ff0f7424 */ /* 0x000fe200078e00ff */
[----:B0-----:R-:W-:Y:S02]  /*4490*/  UMOV UR35, UR17 ;  /* 0x0000001100237c82 */ /* 0x001fe40008000000 */
[----:B------:R-:W-:Y:S02]  /*44a0*/  @P0 R2UR.BROADCAST UR17, R23 ;  /* 0x00000000171102ca */ /* 0x000fe400008e0000 */
[----:B------:R-:W-:Y:S01]  /*44b0*/  ELECT P0, URZ, PT ;  /* 0x0000000000ff782f */ /* 0x000fe20003800000 */
[----:B------:R-:W-:Y:S01]  /*44c0*/  ULOP3.LUT UR9, UR12, 0xffff, URZ, 0xc0, !UPT ;  /* 0x0000ffff0c097892 */ /* 0x000fe2000f8ec0ff */
[----:B------:R-:W-:Y:S09]  /*44d0*/  UMOV UR34, URZ ;  /* 0x000000ff00227c82 */ /* 0x000ff20008000000 */
[----:B------:R0:W-:Y:S02]  /*44e0*/  UTCQMMA.2CTA tmem[UR11], gdesc[UR16], tmem[UR10], tmem[UR34], idesc[UR35], UPT ;  /* 0x00ff22100b0079ea */ /* 0x0001e4000ba0030a */
[----:B------:R-:W-:Y:S05]  /*44f0*/  @P0 VIADD R7, R7, 0x40 ;  /* 0x0000004007070836 */ /* 0x000fea0000000000 */
[----:B------:R-:W-:Y:S02]  /*4500*/  @P0 R2UR.BROADCAST UR8, R7 ;  /* 0x00000000070802ca */ /* 0x000fe400008e0000 */
[C---:B------:R-:W-:Y:S04]  /*4510*/  ISETP.NE.AND P0, PT, R16.reuse, 0x4, PT ;  /* 0x000000041000780c */ /* 0x040fe80003f05270 */
[----:B------:R-:W-:Y:S02]  /*4520*/  SEL R7, RZ, 0x1, P0 ;  /* 0x00000001ff077807 */ /* 0x000fe40000000000 */
[----:B------:R-:W-:Y:S02]  /*4530*/  SEL R16, R16, RZ, P0 ;  /* 0x000000ff10107207 */ /* 0x000fe40000000000 */
[----:B------:R-:W-:Y:S03]  /*4540*/  LOP3.LUT R20, R20, R7, RZ, 0x3c, !PT ;  /* 0x0000000714147212 */ /* 0x000fe600078e3cff */
[----:B------:R0:W-:Y:S01]  /*4550*/  UTCBAR.2CTA.MULTICAST [UR8], URZ, UR9 ;  /* 0x000000ff080073e9 */ /* 0x0001e20008200809 */
[----:B------:R-:W-:Y:S05]  /*4560*/  @P1 BRA `(.L_x_71) ;  /* 0xfffffffc00041947 */ /* 0x000fea000383ffff */
[----:B0-----:R-:W-:Y:S05]  /*4570*/  BSYNC B1 ;  /* 0x0000000000017941 */ /* 0x001fea0003800000 */
.L_x_68:
[----:B------:R0:W2:Y:S01]  /*4580*/  LDL R21, [R1] ;  /* 0x0000000001157983 */ /* 0x0000a20000100800 */
[----:B------:R-:W2:Y:S01]  /*4590*/  S2UR UR8, SR_CgaCtaId ;  /* 0x00000000000879c3 */ /* 0x000ea20000008800 */
[----:B------:R-:W-:Y:S02]  /*45a0*/  ELECT P0, URZ, PT ;  /* 0x0000000000ff782f */ /* 0x000fe40003800000 */
[----:B------:R-:W-:Y:S02]  /*45b0*/  ISETP.NE.AND P1, PT, R12, 0x2, PT ;  /* 0x000000020c00780c */ /* 0x000fe40003f25270 */
[----:B------:R-:W-:Y:S01]  /*45c0*/  ELECT P2, URZ, PT ;  /* 0x0000000000ff782f */ /* 0x000fe20003840000 */
[----:B------:R-:W-:Y:S01]  /*45d0*/  BSSY.RECONVERGENT B0, `(.L_x_72) ;  /* 0x0000018000007945 */ /* 0x000fe20003800200 */
[----:B------:R-:W-:Y:S01]  /*45e0*/  UMOV UR9, 0x3 ;  /* 0x0000000300097882 */ /* 0x000fe20000000000 */
[----:B------:R-:W-:Y:S02]  /*45f0*/  SEL R5, RZ, 0x1, P1 ;  /* 0x00000001ff057807 */ /* 0x000fe40000800000 */
[----:B------:R-:W-:-:S02]  /*4600*/  PLOP3.LUT P3, PT, PT, PT, PT, 0x80, 0x8 ;  /* 0x000000000008781c */ /* 0x000fc40003f6f070 */
[----:B------:R-:W-:Y:S02]  /*4610*/  LOP3.LUT R18, R18, R5, RZ, 0x3c, !PT ;  /* 0x0000000512127212 */ /* 0x000fe400078e3cff */
[----:B------:R-:W-:Y:S02]  /*4620*/  LOP3.LUT R17, R17, 0x1, RZ, 0x3c, !PT ;  /* 0x0000000111117812 */ /* 0x000fe400078e3cff */
[----:B------:R-:W-:Y:S01]  /*4630*/  @P0 MOV R4, 0x400 ;  /* 0x0000040000040802 */ /* 0x000fe20000000f00 */
[----:B--2---:R-:W-:-:S05]  /*4640*/  @P0 IMAD.U32 R21, RZ, RZ, UR8 ;  /* 0x00000008ff150e24 */ /* 0x004fca000f8e00ff */
[----:B------:R-:W-:Y:S01]  /*4650*/  @P0 LEA R4, R21, R4, 0x18 ;  /* 0x0000000415040211 */ /* 0x000fe200078ec0ff */
[----:B------:R0:W-:Y:S04]  /*4660*/  @P0 STL [R1], R21 ;  /* 0x0000001501000387 */ /* 0x0001e80000100800 */
[----:B------:R-:W-:-:S05]  /*4670*/  @P0 VIADD R4, R4, 0xd0 ;  /* 0x000000d004040836 */ /* 0x000fca0000000000 */
[----:B------:R-:W-:Y:S02]  /*4680*/  @P0 R2UR.BROADCAST UR8, R4 ;  /* 0x00000000040802ca */ /* 0x000fe400008e0000 */
[----:B------:R-:W-:-:S04]  /*4690*/  ISETP.NE.AND P0, PT, R6, 0x2, PT ;  /* 0x000000020600780c */ /* 0x000fc80003f05270 */
[----:B------:R-:W-:Y:S02]  /*46a0*/  SEL R4, RZ, 0x1, P0 ;  /* 0x00000001ff047807 */ /* 0x000fe40000000000 */
[----:B------:R-:W-:Y:S02]  /*46b0*/  SEL R6, R6, RZ, P0 ;  /* 0x000000ff06067207 */ /* 0x000fe40000000000 */
[----:B------:R-:W-:Y:S02]  /*46c0*/  LOP3.LUT R19, R19, R4, RZ, 0x3c, !PT ;  /* 0x0000000413137212 */ /* 0x000fe400078e3cff */
[----:B------:R-:W-:Y:S01]  /*46d0*/  SEL R4, R12, RZ, P1 ;  /* 0x000000ff0c047207 */ /* 0x000fe20000800000 */
[----:B------:R0:W-:Y:S01]  /*46e0*/  UTCBAR.2CTA.MULTICAST [UR8], URZ, UR9 ;  /* 0x000000ff080073e9 */ /* 0x0001e20008200809 */
[----:B------:R-:W-:Y:S05]  /*46f0*/  @!P2 BRA `(.L_x_73) ;  /* 0x000000000014a947 */ /* 0x000fea0003800000 */
[----:B0-----:R-:W-:Y:S01]  /*4700*/  R2UR UR9, R13 ;  /* 0x000000000d0972ca */ /* 0x001fe200000e0000 */
[----:B------:R-:W-:-:S12]  /*4710*/  UMOV UR8, 0x3 ;  /* 0x0000000300087882 */ /* 0x000fd80000000000 */
[----:B------:R-:W-:-:S09]  /*4720*/  UIADD3 UR9, UPT, UPT, UR9, 0x90, URZ ;  /* 0x0000009009097890 */ /* 0x000fd2000fffe0ff */
[----:B------:R1:W-:Y:S01]  /*4730*/  UTCBAR.2CTA.MULTICAST [UR9], URZ, UR8 ;  /* 0x000000ff090073e9 */ /* 0x0003e20008200808 */
[----:B------:R-:W-:Y:S02]  /*4740*/  NOP ;  /* 0x0000000000007918 */ /* 0x000fe40000000000 */
.L_x_73:
[----:B01----:R-:W-:Y:S05]  /*4750*/  BSYNC.RECONVERGENT B0 ;  /* 0x0000000000007941 */ /* 0x003fea0003800200 */
.L_x_72:
[----:B------:R-:W-:Y:S05]  /*4760*/  BRA `(.L_x_74) ;  /* 0x0000000800547947 */ /* 0x000fea0003800000 */
.L_x_44:
[----:B------:R-:W-:Y:S01]  /*4770*/  UISETP.NE.AND UP0, UPT, UR13, URZ, UPT ;  /* 0x000000ff0d00728c */ /* 0x000fe2000bf05270 */
[----:B------:R-:W-:Y:S01]  /*4780*/  HFMA2 R6, -RZ, RZ, 0, 0 ;  /* 0x00000000ff067431 */ /* 0x000fe200000001ff */
[----:B------:R-:W-:Y:S01]  /*4790*/  MOV R19, 0x1 ;  /* 0x0000000100137802 */ /* 0x000fe20000000f00 */
[----:B------:R-:W-:-:S06]  /*47a0*/  HFMA2 R17, -RZ, RZ, 0, 5.9604644775390625e-08 ;  /* 0x00000001ff117431 */ /* 0x000fcc00000001ff */
[----:B------:R-:W-:Y:S05]  /*47b0*/  BRA.U UP0, `(.L_x_60) ;  /* 0x0000000d00d07547 */ /* 0x000fea000b800000 */
[----:B------:R-:W-:Y:S01]  /*47c0*/  IMAD.MOV.U32 R5, RZ, RZ, -0x80000000 ;  /* 0x80000000ff057424 */ /* 0x000fe200078e00ff */
[----:B------:R-:W-:Y:S01]  /*47d0*/  UISETP.NE.AND UP0, UPT, UR7, URZ, UPT ;  /* 0x000000ff0700728c */ /* 0x000fe2000bf05270 */
[----:B------:R-:W0:Y:S01]  /*47e0*/  S2UR UR14, SR_CgaCtaId ;  /* 0x00000000000e79c3 */ /* 0x000e220000008800 */
[----:B------:R-:W-:Y:S01]  /*47f0*/  UMOV UR21, 0x10202010 ;  /* 0x1020201000157882 */ /* 0x000fe20000000000 */
[----:B------:R-:W-:Y:S01]  /*4800*/  ULOP3.LUT UR19, UR12, 0xffff, URZ, 0xc0, !UPT ;  /* 0x0000ffff0c137892 */ /* 0x000fe2000f8ec0ff */
[----:B------:R-:W-:Y:S01]  /*4810*/  PLOP3.LUT P4, PT, PT, PT, PT, 0x80, 0x8 ;  /* 0x000000000008781c */ /* 0x000fe20003f8f070 */
[----:B------:R-:W-:Y:S01]  /*4820*/  USEL UR8, URZ, 0x4000, UP0 ;  /* 0x00004000ff087887 */ /* 0x000fe20008000000 */
[----:B------:R-:W-:Y:S01]  /*4830*/  PLOP3.LUT P3, PT, PT, PT, PT, 0x8, 0x80 ;  /* 0x000000000080781c */ /* 0x000fe20003f6e170 */
[----:B------:R-:W-:Y:S01]  /*4840*/  USEL UR21, UR21, 0x10200010, !UP6 ;  /* 0x1020001015157887 */ /* 0x000fe2000f000000 */
[----:B------:R-:W-:Y:S01]  /*4850*/  IMAD.MOV.U32 R15, RZ, RZ, RZ ;  /* 0x000000ffff0f7224 */ /* 0x000fe200078e00ff */
[----:B------:R-:W1:Y:S01]  /*4860*/  SYNCS.PHASECHK.TRANS64.TRYWAIT P0, [R4+URZ+0x70], R5 ;  /* 0x00007005040075a7 */ /* 0x000e6200080011ff */
[----:B------:R-:W-:Y:S01]  /*4870*/  ULOP3.LUT UR18, UR12, 0xffff, URZ, 0xc0, !UPT ;  /* 0x0000ffff0c127892 */ /* 0x000fe2000f8ec0ff */
[----:B------:R-:W-:Y:S01]  /*4880*/  CS2R R12, SRZ ;  /* 0x00000000000c7805 */ /* 0x000fe2000001ff00 */
[----:B------:R-:W-:Y:S01]  /*4890*/  UIADD3 UR21, UPT, UPT, UR8, UR21, URZ ;  /* 0x0000001508157290 */ /* 0x000fe2000fffe0ff */
[----:B------:R-:W-:Y:S01]  /*48a0*/  MOV R11, RZ ;  /* 0x000000ff000b7202 */ /* 0x000fe20000000f00 */
[----:B------:R-:W-:Y:S01]  /*48b0*/  IMAD.MOV.U32 R9, RZ, RZ, RZ ;  /* 0x000000ffff097224 */ /* 0x000fe200078e00ff */
[----:B01----:R-:W-:Y:S09]  /*48c0*/  @!P0 BRA `(.L_x_75) ;  /* 0x0000008800248947 */ /* 0x003ff20003800000 */
.L_x_177:
[----:B------:R-:W-:Y:S01]  /*48d0*/  BSSY B1, `(.L_x_76) ;  /* 0x000006b000017945 */ /* 0x000fe20003800000 */
[----:B------:R-:W-:Y:S01]  /*48e0*/  MOV R16, RZ ;  /* 0x000000ff00107202 */ /* 0x000fe20000000f00 */
[----:B------:R-:W-:Y:S01]  /*48f0*/  UMOV UR28, URZ ;  /* 0x000000ff001c7c82 */ /* 0x000fe20008000000 */
[----:B------:R-:W-:Y:S01]  /*4900*/  MOV R6, UR14 ;  /* 0x0000000e00067c02 */ /* 0x000fe20008000f00 */
[----:B------:R-:W-:Y:S01]  /*4910*/  UMOV UR29, UR21 ;  /* 0x00000015001d7c82 */ /* 0x000fe20008000000 */
[----:B------:R-:W-:Y:S01]  /*4920*/  UMOV UR26, URZ ;  /* 0x000000ff001a7c82 */ /* 0x000fe20008000000 */
[----:B------:R-:W-:Y:S01]  /*4930*/  UMOV UR27, UR21 ;  /* 0x00000015001b7c82 */ /* 0x000fe20008000000 */
[----:B------:R-:W-:Y:S01]  /*4940*/  UMOV UR24, URZ ;  /* 0x000000ff00187c82 */ /* 0x000fe20008000000 */
[----:B------:R-:W-:Y:S01]  /*4950*/  UMOV UR25, UR21 ;  /* 0x0000001500197c82 */ /* 0x000fe20008000000 */
[----:B------:R-:W-:Y:S01]  /*4960*/  UMOV UR20, URZ ;  /* 0x000000ff00147c82 */ /* 0x000fe20008000000 */
.L_x_81:
[----:B------:R-:W-:Y:S01]  /*4970*/  IMAD R5, R9, 0x8, R4 ;  /* 0x0000000809057824 */ /* 0x000fe200078e0204 */
[----:B------:R-:W-:Y:S01]  /*4980*/  BSSY B0, `(.L_x_77) ;  /* 0x0000006000007945 */ /* 0x000fe20003800000 */
[----:B------:R-:W-:Y:S01]  /*4990*/  IMAD.U32 R19, R11, -0x80000000, RZ ;  /* 0x800000000b137824 */ /* 0x000fe200078e00ff */
[----:B0-----:R-:W-:Y:S02]  /*49a0*/  LEA R7, R13, R4, 0x3 ;  /* 0x000000040d077211 */ /* 0x001fe400078e18ff */
[----:B------:R-:W-:Y:S01]  /*49b0*/  SHF.L.U32 R8, R12, 0x1f, RZ ;  /* 0x0000001f0c087819 */ /* 0x000fe200000006ff */
[----:B------:R-:W0:Y:S02]  /*49c0*/  SYNCS.PHASECHK.TRANS64.TRYWAIT P0, [R5+URZ], R19 ;  /* 0x00000013050075a7 */ /* 0x000e2400080011ff */
[----:B01----:R-:W-:Y:S05]  /*49d0*/  @!P0 BRA `(.L_x_78) ;  /* 0x0000008400fc8947 */ /* 0x003fea0003800000 */
.L_x_179:
[----:B------:R-:W-:Y:S05]  /*49e0*/  BSYNC B0 ;  /* 0x0000000000007941 */ /* 0x000fea0003800000 */
.L_x_77:
[----:B------:R-:W1:Y:S01]  /*49f0*/  SYNCS.PHASECHK.TRANS64.TRYWAIT P0, [R7+URZ+0x20], R8 ;  /* 0x00002008070075a7 */ /* 0x000e6200080011ff */
[----:B------:R-:W-:Y:S04]  /*4a00*/  BSSY B0, `(.L_x_79) ;  /* 0x0000002000007945 */ /* 0x000fe80003800000 */
[----:B-1----:R-:W-:Y:S05]  /*4a10*/  @!P0 BRA `(.L_x_80) ;  /* 0x0000008800048947 */ /* 0x002fea0003800000 */
.L_x_181:
[----:B------:R-:W-:Y:S05]  /*4a20*/  BSYNC B0 ;  /* 0x0000000000007941 */ /* 0x000fea0003800000 */
.L_x_79:
[----:B------:R-:W-:Y:S01]  /*4a30*/  LEA R18, R13, UR5, 0x9 ;  /* 0x000000050d127c11 */ /* 0x000fe2000f8e48ff */
[----:B------:R1:W2:Y:S01]  /*4a40*/  LDL R14, [R1] ;  /* 0x00000000010e7983 */ /* 0x0002a20000100800 */
[----:B------:R-:W-:Y:S02]  /*4a50*/  PLOP3.LUT P2, PT, P4, PT, PT, 0x80, 0x8 ;  /* 0x000000000008781c */ /* 0x000fe4000274f070 */
[----:B------:R-:W-:Y:S11]  /*4a60*/  ELECT P0, URZ, PT ;  /* 0x0000000000ff782f */ /* 0x000ff60003800000 */
[----:B------:R-:W-:Y:S02]  /*4a70*/  @!UPT UIADD3 URZ, UPT, UPT, URZ, URZ, URZ ;  /* 0x000000fffffff290 */ /* 0x000fe4000fffe0ff */
[----:B------:R-:W-:Y:S01]  /*4a80*/  @P0 R2UR.BROADCAST UR32, R18 ;  /* 0x00000000122002ca */ /* 0x000fe200008e0000 */
[----:B0-----:R-:W-:Y:S01]  /*4a90*/  IMAD.MOV.U32 R5, RZ, RZ, RZ ;  /* 0x000000ffff057224 */ /* 0x001fe200078e00ff */
[----:B------:R-:W-:Y:S01]  /*4aa0*/  PLOP3.LUT P4, PT, PT, PT, PT, 0x8, 0x80 ;  /* 0x000000000080781c */ /* 0x000fe20003f8e170 */
[----:B------:R-:W-:Y:S02]  /*4ab0*/  VIADD R16, R16, UR4 ;  /* 0x0000000410107c36 */ /* 0x000fe40008000000 */
[----:B------:R-:W-:Y:S02]  /*4ac0*/  VIADD R9, R9, 0x1 ;  /* 0x0000000109097836 */ /* 0x000fe40000000000 */
[----:B------:R-:W-:Y:S01]  /*4ad0*/  VIADD R13, R13, 0x1 ;  /* 0x000000010d0d7836 */ /* 0x000fe20000000000 */
[----:B------:R-:W-:Y:S02]  /*4ae0*/  @P0 R2UR.BROADCAST UR30, R16 ;  /* 0x00000000101e02ca */ /* 0x000fe400008e0000 */
[----:B------:R-:W-:Y:S01]  /*4af0*/  @P0 R2UR UR9, R5 ;  /* 0x00000000050902ca */ /* 0x000fe200000e0000 */
[----:B------:R-:W-:Y:S01]  /*4b00*/  @P0 IMAD.MOV.U32 R19, RZ, RZ, 0x40004040 ;  /* 0x40004040ff130424 */ /* 0x000fe200078e00ff */
[----:B------:R-:W-:Y:S01]  /*4b10*/  ISETP.NE.AND P1, PT, R13, 0x4, PT ;  /* 0x000000040d00780c */ /* 0x000fe20003f25270 */
[----:B------:R-:W-:Y:S01]  /*4b20*/  @P0 IMAD.MOV.U32 R17, RZ, RZ, 0x40004040 ;  /* 0x40004040ff110424 */ /* 0x000fe200078e00ff */
[----:B------:R-:W-:Y:S01]  /*4b30*/  @P0 VOTEU.ANY UP0, P3 ;  /* 0x0000000000ff0886 */ /* 0x000fe20001800100 */
[----:B------:R-:W-:Y:S02]  /*4b40*/  PLOP3.LUT P3, PT, PT, PT, PT, 0x80, 0x8 ;  /* 0x000000000008781c */ /* 0x000fe40003f6f070 */
[----:B------:R-:W-:Y:S02]  /*4b50*/  @P0 R2UR.BROADCAST UR33, R19 ;  /* 0x00000000132102ca */ /* 0x000fe400008e0000 */
[----:B------:R-:W-:Y:S02]  /*4b60*/  @P0 R2UR.BROADCAST UR31, R17 ;  /* 0x00000000111f02ca */ /* 0x000fe400008e0000 */
[----:B------:R-:W-:Y:S02]  /*4b70*/  ELECT P0, URZ, PT ;  /* 0x0000000000ff782f */ /* 0x000fe40003800000 */
[----:B------:R-:W-:Y:S09]  /*4b80*/  SEL R13, R13, RZ, P1 ;  /* 0x000000ff0d0d7207 */ /* 0x000ff20000800000 */
[----:B------:R0:W-:Y:S02]  /*4b90*/  UTCQMMA.2CTA gdesc[UR30], gdesc[UR32], tmem[UR9], tmem[UR28], idesc[UR29], UP0 ;  /* 0x00ff1c201e0075ea */ /* 0x0001e40008200309 */
[----:B------:R-:W-:Y:S01]  /*4ba0*/  @P0 R2UR UR8, R5 ;  /* 0x00000000050802ca */ /* 0x000fe200000e0000 */
[----:B------:R-:W-:Y:S02]  /*4bb0*/  @P0 VIADD R10, R18, 0x2 ;  /* 0x00000002120a0836 */ /* 0x000fe40000000000 */
[----:B------:R-:W-:Y:S02]  /*4bc0*/  @P0 VIADD R8, R16, 0x2 ;  /* 0x0000000210080836 */ /* 0x000fe40000000000 */
[----:B------:R-:W-:Y:S02]  /*4bd0*/  @P0 IMAD.MOV.U32 R20, RZ, RZ, R10 ;  /* 0x000000ffff140224 */ /* 0x000fe400078e000a */
[----:B------:R-:W-:Y:S02]  /*4be0*/  @P0 IMAD.MOV.U32 R21, RZ, RZ, 0x40004040 ;  /* 0x40004040ff150424 */ /* 0x000fe400078e00ff */
[----:B------:R-:W-:Y:S01]  /*4bf0*/  @P0 IMAD.MOV.U32 R22, RZ, RZ, R8 ;  /* 0x000000ffff160224 */ /* 0x000fe200078e0008 */
[----:B------:R-:W-:Y:S01]  /*4c00*/  @P0 R2UR.BROADCAST UR16, R20 ;  /* 0x00000000141002ca */ /* 0x000fe200008e0000 */
[----:B------:R-:W-:Y:S01]  /*4c10*/  @P0 IMAD.MOV.U32 R23, RZ, RZ, 0x40004040 ;  /* 0x40004040ff170424 */ /* 0x000fe200078e00ff */
[----:B------:R-:W-:Y:S02]  /*4c20*/  @P0 R2UR.BROADCAST UR17, R21 ;  /* 0x00000000151102ca */ /* 0x000fe400008e0000 */
[----:B------:R-:W-:Y:S02]  /*4c30*/  @P0 R2UR.BROADCAST UR10, R22 ;  /* 0x00000000160a02ca */ /* 0x000fe400008e0000 */
[----:B------:R-:W-:Y:S02]  /*4c40*/  @P0 R2UR.BROADCAST UR11, R23 ;  /* 0x00000000170b02ca */ /* 0x000fe400008e0000 */
[----:B------:R-:W-:Y:S11]  /*4c50*/  ELECT P0, URZ, PT ;  /* 0x0000000000ff782f */ /* 0x000ff60003800000 */
[----:B------:R4:W-:Y:S02]  /*4c60*/  UTCQMMA.2CTA gdesc[UR10], gdesc[UR16], tmem[UR8], tmem[UR26], idesc[UR27], UPT ;  /* 0x00ff1a100a0075ea */ /* 0x0009e4000ba00308 */
[----:B0-----:R-:W-:Y:S01]  /*4c70*/  @P0 R2UR UR9, R5 ;  /* 0x00000000050902ca */ /* 0x001fe200000e0000 */
[----:B------:R-:W-:Y:S02]  /*4c80*/  @P0 VIADD R10, R18, 0x4 ;  /* 0x00000004120a0836 */ /* 0x000fe40000000000 */
[----:B------:R-:W-:Y:S02]  /*4c90*/  @P0 VIADD R8, R16, 0x4 ;  /* 0x0000000410080836 */ /* 0x000fe40000000000 */
[----:B------:R-:W-:Y:S02]  /*4ca0*/  @P0 IMAD.MOV.U32 R20, RZ, RZ, R10 ;  /* 0x000000ffff140224 */ /* 0x000fe400078e000a */
[----:B------:R-:W-:Y:S02]  /*4cb0*/  @P0 IMAD.MOV.U32 R21, RZ, RZ, 0x40004040 ;  /* 0x40004040ff150424 */ /* 0x000fe400078e00ff */
[----:B------:R-:W-:Y:S01]  /*4cc0*/  @P0 IMAD.MOV.U32 R22, RZ, RZ, R8 ;  /* 0x000000ffff160224 */ /* 0x000fe200078e0008 */
[----:B------:R-:W-:Y:S01]  /*4cd0*/  @P0 R2UR.BROADCAST UR32, R20 ;  /* 0x00000000142002ca */ /* 0x000fe200008e0000 */
        /* <DEDUP_REMOVED lines=8> */
[----:B----4-:R-:W-:Y:S02]  /*4d60*/  @P0 R2UR.BROADCAST UR16, R18 ;  /* 0x00000000121002ca */ /* 0x010fe400008e0000 */
[----:B------:R-:W-:Y:S01]  /*4d70*/  @P0 R2UR.BROADCAST UR10, R16 ;  /* 0x00000000100a02ca */ /* 0x000fe200008e0000 */
[----:B------:R-:W-:Y:S01]  /*4d80*/  IMAD.MOV.U32 R16, RZ, RZ, 0x400 ;  /* 0x00000400ff107424 */ /* 0x000fe200078e00ff */
[----:B------:R0:W-:Y:S01]  /*4d90*/  UTCQMMA.2CTA gdesc[UR30], gdesc[UR32], tmem[UR9], tmem[UR24], idesc[UR25], UPT ;  /* 0x00ff18201e0075ea */ /* 0x0001e2000ba00309 */
[----:B------:R-:W-:Y:S01]  /*4da0*/  @P0 R2UR UR8, R5 ;  /* 0x00000000050802ca */ /* 0x000fe200000e0000 */
[----:B------:R-:W-:Y:S02]  /*4db0*/  @P0 IMAD.MOV.U32 R19, RZ, RZ, 0x40004040 ;  /* 0x40004040ff130424 */ /* 0x000fe400078e00ff */
[----:B------:R-:W-:Y:S03]  /*4dc0*/  @P0 IMAD.MOV.U32 R17, RZ, RZ, 0x40004040 ;  /* 0x40004040ff110424 */ /* 0x000fe600078e00ff */
        /* <DEDUP_REMOVED lines=8> */
[----:B------:R-:W-:Y:S01]  /*4e50*/  @P0 MOV R5, 0x400 ;  /* 0x0000040000050802 */ /* 0x000fe20000000f00 */
[----:B--2---:R-:W-:Y:S04]  /*4e60*/  @P0 IMAD.MOV.U32 R14, RZ, RZ, R6 ;  /* 0x000000ffff0e0224 */ /* 0x004fe800078e0006 */
[----:B------:R-:W-:Y:S01]  /*4e70*/  IMAD.MOV.U32 R7, RZ, RZ, R14 ;  /* 0x000000ffff077224 */ /* 0x000fe200078e000e */
[----:B------:R1:W-:Y:S04]  /*4e80*/  @P0 STL [R1], R14 ;  /* 0x0000000e01000387 */ /* 0x0003e80000100800 */
[----:B---3--:R-:W-:Y:S05]  /*4e90*/  @P0 LEA R4, R7, R5, 0x18 ;  /* 0x0000000507040211 */ /* 0x008fea00078ec0ff */
[C---:B------:R-:W-:Y:S02]  /*4ea0*/  @P0 IMAD R5, R15.reuse, 0x8, R4 ;  /* 0x000000080f050824 */ /* 0x040fe400078e0204 */
[----:B------:R-:W-:Y:S02]  /*4eb0*/  VIADD R15, R15, 0x1 ;  /* 0x000000010f0f7836 */ /* 0x000fe40000000000 */
[----:B------:R-:W-:Y:S05]  /*4ec0*/  @P0 VIADD R5, R5, 0x10 ;  /* 0x0000001005050836 */ /* 0x000fea0000000000 */
[----:B----4-:R-:W-:Y:S02]  /*4ed0*/  @P0 R2UR.BROADCAST UR8, R5 ;  /* 0x00000000050802ca */ /* 0x010fe400008e0000 */
[C---:B------:R-:W-:Y:S02]  /*4ee0*/  ISETP.NE.AND P0, PT, R9.reuse, 0x2, PT ;  /* 0x000000020900780c */ /* 0x040fe40003f05270 */
[----:B------:R-:W-:Y:S02]  /*4ef0*/  SEL R5, RZ, 0x1, P1 ;  /* 0x00000001ff057807 */ /* 0x000fe40000800000 */
[----:B------:R-:W-:Y:S02]  /*4f00*/  SEL R8, RZ, 0x1, P0 ;  /* 0x00000001ff087807 */ /* 0x000fe40000000000 */
[----:B------:R-:W-:Y:S02]  /*4f10*/  SEL R9, R9, RZ, P0 ;  /* 0x000000ff09097207 */ /* 0x000fe40000000000 */
[----:B------:R-:W-:Y:S02]  /*4f20*/  ISETP.NE.AND P0, PT, R15, 0x2, PT ;  /* 0x000000020f00780c */ /* 0x000fe40003f05270 */
[----:B------:R-:W-:Y:S01]  /*4f30*/  LOP3.LUT R11, R11, R8, RZ, 0x3c, !PT ;  /* 0x000000080b0b7212 */ /* 0x000fe200078e3cff */
[----:B------:R1:W-:Y:S01]  /*4f40*/  UTCBAR.2CTA.MULTICAST [UR8], URZ, UR18 ;  /* 0x000000ff080073e9 */ /* 0x0003e20008200812 */
[----:B------:R-:W-:Y:S02]  /*4f50*/  LOP3.LUT R12, R12, R5, RZ, 0x3c, !PT ;  /* 0x000000050c0c7212 */ /* 0x000fe400078e3cff */
[----:B------:R-:W-:Y:S01]  /*4f60*/  SEL R15, R15, RZ, P0 ;  /* 0x000000ff0f0f7207 */ /* 0x000fe20000000000 */
[----:B------:R-:W-:Y:S06]  /*4f70*/  @P2 BRA `(.L_x_81) ;  /* 0xfffffff8007c2947 */ /* 0x000fec000383ffff */
[----:B-1----:R-:W-:Y:S05]  /*4f80*/  BSYNC B1 ;  /* 0x0000000000017941 */ /* 0x002fea0003800000 */
.L_x_76:
[----:B------:R-:W0:Y:S01]  /*4f90*/  S2UR UR8, SR_CgaCtaId ;  /* 0x00000000000879c3 */ /* 0x000e220000008800 */
[----:B------:R-:W-:Y:S01]  /*4fa0*/  ELECT P0, URZ, PT ;  /* 0x0000000000ff782f */ /* 0x000fe20003800000 */
[----:B------:R-:W-:Y:S01]  /*4fb0*/  HFMA2 R16, -RZ, RZ, 0, 1.1920928955078125e-07 ;  /* 0x00000002ff107431 */ /* 0x000fe200000001ff */
[----:B------:R-:W-:Y:S01]  /*4fc0*/  UMOV UR9, 0x3 ;  /* 0x0000000300097882 */ /* 0x000fe20000000000 */
[----:B------:R-:W-:Y:S01]  /*4fd0*/  HFMA2 R17, -RZ, RZ, 0, 5.9604644775390625e-08 ;  /* 0x00000001ff117431 */ /* 0x000fe200000001ff */
[----:B------:R-:W-:Y:S01]  /*4fe0*/  PLOP3.LUT P3, PT, PT, PT, PT, 0x8, 0x80 ;  /* 0x000000000080781c */ /* 0x000fe20003f6e170 */
[----:B------:R-:W-:Y:S02]  /*4ff0*/  IMAD.MOV.U32 R20, RZ, RZ, RZ ;  /* 0x000000ffff147224 */ /* 0x000fe400078e00ff */
[----:B------:R-:W-:Y:S02]  /*5000*/  IMAD.MOV.U32 R6, RZ, RZ, 0x1 ;  /* 0x00000001ff067424 */ /* 0x000fe400078e00ff */
[----:B------:R-:W-:-:S02]  /*5010*/  IMAD.MOV.U32 R19, RZ, RZ, 0x1 ;  /* 0x00000001ff137424 */ /* 0x000fc400078e00ff */
[----:B------:R-:W-:Y:S02]  /*5020*/  IMAD.MOV.U32 R18, RZ, RZ, RZ ;  /* 0x000000ffff127224 */ /* 0x000fe400078e00ff */
[----:B------:R-:W-:Y:S01]  /*5030*/  @P0 MOV R4, 0x400 ;  /* 0x0000040000040802 */ /* 0x000fe20000000f00 */
[----:B0-----:R-:W-:-:S05]  /*5040*/  @P0 IMAD.U32 R7, RZ, RZ, UR8 ;  /* 0x00000008ff070e24 */ /* 0x001fca000f8e00ff */
[----:B------:R-:W-:Y:S01]  /*5050*/  @P0 LEA R4, R7, R4, 0x18 ;  /* 0x0000000407040211 */ /* 0x000fe200078ec0ff */
[----:B------:R0:W-:Y:S04]  /*5060*/  @P0 STL [R1], R7 ;  /* 0x0000000701000387 */ /* 0x0001e80000100800 */
[----:B------:R-:W-:-:S05]  /*5070*/  @P0 VIADD R4, R4, 0x60 ;  /* 0x0000006004040836 */ /* 0x000fca0000000000 */
[----:B------:R-:W-:Y:S02]  /*5080*/  @P0 R2UR.BROADCAST UR8, R4 ;  /* 0x00000000040802ca */ /* 0x000fe400008e0000 */
[----:B------:R-:W-:-:S11]  /*5090*/  MOV R4, RZ ;  /* 0x000000ff00047202 */ /* 0x000fd60000000f00 */
[----:B------:R0:W-:Y:S01]  /*50a0*/  UTCBAR.2CTA.MULTICAST [UR8], URZ, UR9 ;  /* 0x000000ff080073e9 */ /* 0x0001e20008200809 */
[----:B------:R-:W-:Y:S01]  /*50b0*/  NOP ;  /* 0x0000000000007918 */ /* 0x000fe20000000000 */
.L_x_74:
[----:B------:R-:W-:-:S09]  /*50c0*/  UISETP.NE.AND UP0, UPT, UR13, URZ, UPT ;  /* 0x000000ff0d00728c */ /* 0x000fd2000bf05270 */
[----:B------:R-:W-:Y:S05]  /*50d0*/  BRA.U UP0, `(.L_x_60) ;  /* 0x0000000500887547 */ /* 0x000fea000b800000 */
[----:B0-----:R-:W0:Y:S01]  /*50e0*/  S2UR UR8, SR_CgaCtaId ;  /* 0x00000000000879c3 */ /* 0x001e220000008800 */
[----:B------:R-:W-:Y:S02]  /*50f0*/  MOV R5, 0x400 ;  /* 0x0000040000057802 */ /* 0x000fe40000000f00 */
[----:B------:R-:W-:Y:S01]  /*5100*/  SHF.L.U32 R8, R18, 0x1f, RZ ;  /* 0x0000001f12087819 */ /* 0x000fe200000006ff */
[----:B0-----:R-:W-:-:S05]  /*5110*/  IMAD.U32 R7, RZ, RZ, UR8 ;  /* 0x00000008ff077e24 */ /* 0x001fca000f8e00ff */
[----:B------:R-:W-:Y:S01]  /*5120*/  LEA R5, R7, R5, 0x18 ;  /* 0x0000000507057211 */ /* 0x000fe200078ec0ff */
[----:B------:R0:W-:Y:S04]  /*5130*/  STL [R1], R7 ;  /* 0x0000000701007387 */ /* 0x0001e80000100800 */
[----:B------:R-:W-:-:S04]  /*5140*/  IMAD R12, R4, 0x8, R5 ;  /* 0x00000008040c7824 */ /* 0x000fc800078e0205 */
[----:B------:R-:W1:Y:S02]  /*5150*/  SYNCS.PHASECHK.TRANS64.TRYWAIT P0, [R12+URZ+0x80], R8 ;  /* 0x000080080c0075a7 */ /* 0x000e6400080011ff */
[----:B01----:R-:W-:Y:S05]  /*5160*/  @!P0 BRA `(.L_x_82) ;  /* 0x00000080004c8947 */ /* 0x003fea0003800000 */
.L_x_183:
[----:B------:R-:W-:-:S04]  /*5170*/  SHF.L.U32 R8, R17, 0x1f, RZ ;  /* 0x0000001f11087819 */ /* 0x000fc800000006ff */
[----:B------:R-:W1:Y:S02]  /*5180*/  SYNCS.PHASECHK.TRANS64.TRYWAIT P0, [R5+URZ+0xd8], R8 ;  /* 0x0000d808050075a7 */ /* 0x000e6400080011ff */
[----:B-1----:R-:W-:Y:S05]  /*5190*/  @!P0 BRA `(.L_x_83) ;  /* 0x0000008000588947 */ /* 0x002fea0003800000 */
.L_x_185:
[----:B------:R-:W-:Y:S01]  /*51a0*/  UISETP.NE.AND UP1, UPT, UR15, URZ, UPT ;  /* 0x000000ff0f00728c */ /* 0x000fe2000bf25270 */
[----:B------:R-:W-:Y:S01]  /*51b0*/  IMAD.SHL.U32 R11, R4, 0x80, RZ ;  /* 0x00000080040b7824 */ /* 0x000fe200078e00ff */
[----:B------:R-:W-:Y:S01]  /*51c0*/  UMOV UR8, 0x10212010 ;  /* 0x1021201000087882 */ /* 0x000fe20000000000 */
[----:B------:R-:W-:Y:S01]  /*51d0*/  UISETP.NE.AND UP0, UPT, UR22, URZ, UPT ;  /* 0x000000ff1600728c */ /* 0x000fe2000bf05270 */
[----:B------:R-:W-:Y:S01]  /*51e0*/  HFMA2 R13, -RZ, RZ, 0, 1.52587890625e-05 ;  /* 0x00000100ff0d7431 */ /* 0x000fe200000001ff */
[----:B------:R-:W-:Y:S01]  /*51f0*/  USEL UR8, UR8, 0x10210010, !UP1 ;  /* 0x1021001008087887 */ /* 0x000fe2000c800000 */
[----:B------:R-:W-:Y:S01]  /*5200*/  BSSY B1, `(.L_x_84) ;  /* 0x0000046000017945 */ /* 0x000fe20003800000 */
[----:B------:R-:W-:Y:S01]  /*5210*/  USEL UR9, URZ, 0x4000, UP0 ;  /* 0x00004000ff097887 */ /* 0x000fe20008000000 */
[----:B------:R-:W-:Y:S01]  /*5220*/  PLOP3.LUT P2, PT, PT, PT, PT, 0x80, 0x8 ;  /* 0x000000000008781c */ /* 0x000fe20003f4f070 */
[C---:B------:R-:W-:Y:S01]  /*5230*/  VIADD R10, R11.reuse, 0x8 ;  /* 0x000000080b0a7836 */ /* 0x040fe20000000000 */
[C---:B0-----:R-:W-:Y:S01]  /*5240*/  IADD3 R9, PT, PT, R11.reuse, 0x10, RZ ;  /* 0x000000100b097810 */ /* 0x041fe20007ffe0ff */
[----:B------:R-:W-:Y:S01]  /*5250*/  VIADD R8, R11, 0x18 ;  /* 0x000000180b087836 */ /* 0x000fe20000000000 */
[----:B------:R-:W-:-:S05]  /*5260*/  MOV R4, UR8 ;  /* 0x0000000800047c02 */ /* 0x000fca0008000f00 */
[----:B------:R-:W-:Y:S02]  /*5270*/  VIADD R4, R4, UR9 ;  /* 0x0000000904047c36 */ /* 0x000fe40008000000 */
.L_x_87:
[----:B------:R-:W-:Y:S01]  /*5280*/  LEA R7, R16, R5, 0x3 ;  /* 0x0000000510077211 */ /* 0x000fe200078e18ff */
[----:B------:R-:W-:Y:S01]  /*5290*/  BSSY B0, `(.L_x_85) ;  /* 0x0000004000007945 */ /* 0x000fe20003800000 */
[----:B------:R-:W-:Y:S04]  /*52a0*/  SHF.L.U32 R15, R20, 0x1f, RZ ;  /* 0x0000001f140f7819 */ /* 0x000fe800000006ff */
[----:B0-----:R-:W0:Y:S02]  /*52b0*/  SYNCS.PHASECHK.TRANS64.TRYWAIT P0, [R7+URZ+0x20], R15 ;  /* 0x0000200f070075a7 */ /* 0x001e2400080011ff */
[----:B0-----:R-:W-:Y:S05]  /*52c0*/  @!P0 BRA `(.L_x_86) ;  /* 0x0000008000248947 */ /* 0x001fea0003800000 */
.L_x_187:
[----:B------:R-:W-:Y:S05]  /*52d0*/  BSYNC B0 ;  /* 0x0000000000007941 */ /* 0x000fea0003800000 */
.L_x_85:
        /* <DEDUP_REMOVED lines=11> */
[----:B------:R-:W-:Y:S01]  /*5390*/  @P0 IMAD.MOV.U32 R23, RZ, RZ, -0x7fffbfe0 ;  /* 0x80004020ff170424 */ /* 0x000fe200078e00ff */
[----:B------:R-:W-:Y:S04]  /*53a0*/  @P0 VOTEU.ANY UP0, P3 ;  /* 0x0000000000ff0886 */ /* 0x000fe80001800100 */
[----:B------:R-:W-:Y:S02]  /*53b0*/  @P0 R2UR.BROADCAST UR35, R23 ;  /* 0x00000000172302ca */ /* 0x000fe400008e0000 */
[----:B------:R-:W-:Y:S11]  /*53c0*/  ELECT P0, URZ, PT ;  /* 0x0000000000ff782f */ /* 0x000ff60003800000 */
[----:B------:R-:W-:Y:S02]  /*53d0*/  @!UPT UIADD3 URZ, UPT, UPT, URZ, URZ, URZ ;  /* 0x000000fffffff290 */ /* 0x000fe4000fffe0ff */
[----:B------:R-:W-:Y:S01]  /*53e0*/  @P0 R2UR.BROADCAST UR8, R13 ;  /* 0x000000000d0802ca */ /* 0x000fe200008e0000 */
[----:B------:R1:W-:Y:S01]  /*53f0*/  UTCQMMA.2CTA tmem[UR11], gdesc[UR34], tmem[UR10], tmem[UR16], idesc[UR17], UP0 ;  /* 0x00ff10220b0079ea */ /* 0x0003e2000820030a */
[----:B------:R-:W-:Y:S01]  /*5400*/  @P0 R2UR UR9, R10 ;  /* 0x000000000a0902ca */ /* 0x000fe200000e0000 */
[----:B------:R-:W-:Y:S02]  /*5410*/  @P0 VIADD R14, R22, 0x80 ;  /* 0x00000080160e0836 */ /* 0x000fe40000000000 */
[----:B0-----:R-:W-:Y:S03]  /*5420*/  @P0 IMAD.MOV.U32 R15, RZ, RZ, -0x7fffbfe0 ;  /* 0x80004020ff0f0424 */ /* 0x001fe600078e00ff */
[----:B------:R-:W-:Y:S02]  /*5430*/  @P0 R2UR.BROADCAST UR36, R14 ;  /* 0x000000000e2402ca */ /* 0x000fe400008e0000 */
[----:B------:R-:W-:Y:S02]  /*5440*/  @P0 R2UR.BROADCAST UR37, R15 ;  /* 0x000000000f2502ca */ /* 0x000fe400008e0000 */
[----:B------:R-:W-:Y:S11]  /*5450*/  ELECT P0, URZ, PT ;  /* 0x0000000000ff782f */ /* 0x000ff60003800000 */
[----:B------:R0:W-:Y:S02]  /*5460*/  UTCQMMA.2CTA tmem[UR9], gdesc[UR36], tmem[UR8], tmem[UR16], idesc[UR17], UPT ;  /* 0x00ff1024090079ea */ /* 0x0001e4000ba00308 */
[C---:B------:R-:W-:Y:S01]  /*5470*/  @P0 VIADD R14, R22.reuse, 0x100 ;  /* 0x00000100160e0836 */ /* 0x040fe20000000000 */
[----:B-1----:R-:W-:Y:S01]  /*5480*/  @P0 R2UR UR11, R9 ;  /* 0x00000000090b02ca */ /* 0x002fe200000e0000 */
[----:B------:R-:W-:Y:S01]  /*5490*/  @P0 IMAD.MOV.U32 R15, RZ, RZ, -0x7fffbfe0 ;  /* 0x80004020ff0f0424 */ /* 0x000fe200078e00ff */
[----:B------:R-:W-:Y:S01]  /*54a0*/  @P0 R2UR.BROADCAST UR10, R13 ;  /* 0x000000000d0a02ca */ /* 0x000fe200008e0000 */
[----:B------:R-:W-:Y:S01]  /*54b0*/  VIADD R22, R22, 0x180 ;  /* 0x0000018016167836 */ /* 0x000fe20000000000 */
[----:B------:R-:W-:Y:S02]  /*54c0*/  @P0 R2UR.BROADCAST UR34, R14 ;  /* 0x000000000e2202ca */ /* 0x000fe400008e0000 */
[----:B------:R-:W-:Y:S02]  /*54d0*/  @P0 R2UR.BROADCAST UR35, R15 ;  /* 0x000000000f2302ca */ /* 0x000fe400008e0000 */
[----:B------:R-:W-:Y:S11]  /*54e0*/  ELECT P0, URZ, PT ;  /* 0x0000000000ff782f */ /* 0x000ff60003800000 */
[----:B------:R-:W-:Y:S02]  /*54f0*/  @!UPT UIADD3 URZ, UPT, UPT, URZ, URZ, URZ ;  /* 0x000000fffffff290 */ /* 0x000fe4000fffe0ff */
[----:B------:R-:W-:Y:S01]  /*5500*/  @P0 IMAD.MOV.U32 R23, RZ, RZ, -0x7fffbfe0 ;  /* 0x80004020ff170424 */ /* 0x000fe200078e00ff */
[----:B0-----:R-:W-:Y:S01]  /*5510*/  @P0 R2UR UR9, R8 ;  /* 0x00000000080902ca */ /* 0x001fe200000e0000 */
[----:B------:R-:W-:Y:S01]  /*5520*/  UMOV UR36, URZ ;  /* 0x000000ff00247c82 */ /* 0x000fe20008000000 */
[----:B------:R-:W-:Y:S01]  /*5530*/  @P0 R2UR.BROADCAST UR16, R22 ;  /* 0x00000000161002ca */ /* 0x000fe200008e0000 */
[----:B------:R-:W-:Y:S01]  /*5540*/  UMOV UR37, UR17 ;  /* 0x0000001100257c82 */ /* 0x000fe20008000000 */
[----:B------:R-:W-:Y:S01]  /*5550*/  @P0 R2UR.BROADCAST UR8, R13 ;  /* 0x000000000d0802ca */ /* 0x000fe200008e0000 */
[----:B------:R0:W-:Y:S01]  /*5560*/  UTCQMMA.2CTA tmem[UR11], gdesc[UR34], tmem[UR10], tmem[UR36], idesc[UR37], UPT ;  /* 0x00ff24220b0079ea */ /* 0x0001e2000ba0030a */
[----:B------:R-:W-:Y:S01]  /*5570*/  IMAD.MOV.U32 R13, RZ, RZ, 0x180 ;  /* 0x00000180ff0d7424 */ /* 0x000fe200078e00ff */
[----:B0-----:R-:W-:Y:S01]  /*5580*/  UMOV UR35, UR17 ;  /* 0x0000001100237c82 */ /* 0x001fe20008000000 */
        /* <DEDUP_REMOVED lines=14> */
.L_x_84:
[----:B------:R-:W-:Y:S01]  /*5670*/  R2UR UR9, R5 ;  /* 0x00000000050972ca */ /* 0x000fe200000e0000 */
[----:B------:R-:W-:Y:S01]  /*5680*/  UMOV UR8, 0x3 ;  /* 0x0000000300087882 */ /* 0x000fe20000000000 */
[----:B------:R-:W-:Y:S02]  /*5690*/  R2UR UR10, R12 ;  /* 0x000000000c0a72ca */ /* 0x000fe400000e0000 */
[----:B------:R-:W-:-:S09]  /*56a0*/  LOP3.LUT R17, R17, 0x1, RZ, 0x3c, !PT ;  /* 0x0000000111117812 */ /* 0x000fd200078e3cff */
[----:B------:R-:W-:Y:S02]  /*56b0*/  UIADD3 UR9, UPT, UPT, UR9, 0xd0, URZ ;  /* 0x000000d009097890 */ /* 0x000fe4000fffe0ff */
[----:B------:R-:W-:-:S07]  /*56c0*/  UIADD3 UR10, UPT, UPT, UR10, 0x90, URZ ;  /* 0x000000900a0a7890 */ /* 0x000fce000fffe0ff */
[----:B------:R1:W-:Y:S02]  /*56d0*/  UTCBAR.2CTA.MULTICAST [UR9], URZ, UR8 ;  /* 0x000000ff090073e9 */ /* 0x0003e40008200808 */
[----:B------:R1:W-:Y:S01]  /*56e0*/  UTCBAR.2CTA.MULTICAST [UR10], URZ, UR8 ;  /* 0x000000ff0a0073e9 */ /* 0x0003e20008200808 */
[----:B------:R-:W-:Y:S02]  /*56f0*/  NOP ;  /* 0x0000000000007918 */ /* 0x000fe40000000000 */
.L_x_60:
[----:B------:R-:W-:Y:S01]  /*5700*/  UISETP.NE.AND UP0, UPT, UR13, URZ, UPT ;  /* 0x000000ff0d00728c */ /* 0x000fe2000bf05270 */
[----:B------:R-:W-:-:S08]  /*5710*/  PLOP3.LUT P4, PT, PT, PT, PT, 0x8, 0x80 ;  /* 0x000000000080781c */ /* 0x000fd00003f8e170 */
[----:B------:R-:W-:Y:S05]  /*5720*/  BRA.U UP0, `(.L_x_43) ;  /* 0x0000000100447547 */ /* 0x000fea000b800000 */
[----:B012---:R-:W0:Y:S01]  /*5730*/  S2UR UR8, SR_CgaCtaId ;  /* 0x00000000000879c3 */ /* 0x007e220000008800 */
[----:B------:R-:W-:Y:S01]  /*5740*/  VIADD R5, R6, 0x1 ;  /* 0x0000000106057836 */ /* 0x000fe20000000000 */
[----:B---3--:R-:W-:-:S04]  /*5750*/  MOV R4, 0x400 ;  /* 0x0000040000047802 */ /* 0x008fc80000000f00 */
[----:B------:R-:W-:-:S04]  /*5760*/  ISETP.NE.AND P0, PT, R5, 0x2, PT ;  /* 0x000000020500780c */ /* 0x000fc80003f05270 */
[----:B------:R-:W-:Y:S02]  /*5770*/  SEL R6, RZ, 0x1, P0 ;  /* 0x00000001ff067807 */ /* 0x000fe40000000000 */
[----:B------:R-:W-:Y:S02]  /*5780*/  SEL R5, R5, RZ, P0 ;  /* 0x000000ff05057207 */ /* 0x000fe40000000000 */
[----:B------:R-:W-:-:S05]  /*5790*/  LOP3.LUT R6, R19, R6, RZ, 0x3c, !PT ;  /* 0x0000000613067212 */ /* 0x000fca00078e3cff */
[----:B------:R-:W-:Y:S02]  /*57a0*/  IMAD.U32 R6, R6, -0x80000000, RZ ;  /* 0x8000000006067824 */ /* 0x000fe400078e00ff */
[----:B0-----:R-:W-:-:S05]  /*57b0*/  IMAD.U32 R8, RZ, RZ, UR8 ;  /* 0x00000008ff087e24 */ /* 0x001fca000f8e00ff */
[----:B------:R-:W-:Y:S01]  /*57c0*/  LEA R4, R8, R4, 0x18 ;  /* 0x0000000408047211 */ /* 0x000fe200078ec0ff */
[----:B------:R0:W-:Y:S04]  /*57d0*/  STL [R1], R8 ;  /* 0x0000000801007387 */ /* 0x0001e80000100800 */
[----:B------:R-:W-:-:S04]  /*57e0*/  IMAD R5, R5, 0x8, R4 ;  /* 0x0000000805057824 */ /* 0x000fc800078e0204 */
[----:B------:R-:W1:Y:S01]  /*57f0*/  SYNCS.PHASECHK.TRANS64.TRYWAIT P0, [R5+URZ+0x70], R6 ;  /* 0x00007006050075a7 */ /* 0x000e6200080011ff */
[----:B0-----:R-:W-:Y:S01]  /*5800*/  IMAD.U32 R8, R17, -0x80000000, RZ ;  /* 0x8000000011087824 */ /* 0x001fe200078e00ff */
[----:B-1----:R-:W-:Y:S06]  /*5810*/  @!P0 BRA `(.L_x_88) ;  /* 0x0000007800e88947 */ /* 0x002fec0003800000 */
.L_x_189:
[----:B------:R-:W1:Y:S02]  /*5820*/  SYNCS.PHASECHK.TRANS64.TRYWAIT P0, [R4+URZ+0xd8], R8 ;  /* 0x0000d808040075a7 */ /* 0x000e6400080011ff */
[----:B-1----:R-:W-:Y:S05]  /*5830*/  @!P0 BRA `(.L_x_89) ;  /* 0x0000007800f88947 */ /* 0x002fea0003800000 */
.L_x_43:
[----:B------:R-:W-:-:S13]  /*5840*/  ISETP.GT.U32.AND P0, PT, R3, 0x3, PT ;  /* 0x000000030300780c */ /* 0x000fda0003f04070 */
[----:B------:R-:W-:Y:S05]  /*5850*/  @P0 BRA `(.L_x_90) ;  /* 0x00000048009c0947 */ /* 0x000fea0003800000 */
.L_x_91:
[----:B------:R-:W-:-:S08]  /*5860*/  NOP ;  /* 0x0000000000007918 */ /* 0x000fd00000000000 */
[----:B------:R-:W5:Y:S02]  /*5870*/  USETMAXREG.TRY_ALLOC.CTAPOOL UP0, 0x100 ;  /* 0x00000100000079c8 */ /* 0x000f640008000600 */
[----:B-----5:R-:W-:-:S13]  /*5880*/  PLOP3.LUT P0, PT, PT, PT, UP0, 0x80, 0x8 ;  /* 0x000000000008781c */ /* 0x020fda0003f0f008 */
[----:B------:R-:W-:Y:S05]  /*5890*/  @!P0 BRA `(.L_x_91) ;  /* 0xfffffffc00f08947 */ /* 0x000fea000383ffff */
[----:B-1-34-:R-:W1:Y:S01]  /*58a0*/  LDC R4, c[0x0][0x500] ;  /* 0x00014000ff047b82 */ /* 0x01ae620000000800 */
[----:B------:R-:W-:Y:S02]  /*58b0*/  HFMA2 R167, -RZ, RZ, 0, 5.9604644775390625e-08 ;  /* 0x00000001ffa77431 */ /* 0x000fe400000001ff */
[----:B------:R-:W-:Y:S01]  /*58c0*/  IMAD.MOV.U32 R174, RZ, RZ, 0x1 ;  /* 0x00000001ffae7424 */ /* 0x000fe200078e00ff */
[----:B------:R-:W-:Y:S01]  /*58d0*/  MOV R166, 0x1 ;  /* 0x0000000100a67802 */ /* 0x000fe20000000f00 */
[----:B------:R-:W-:Y:S02]  /*58e0*/  IMAD.MOV.U32 R180, RZ, RZ, 0x1 ;  /* 0x00000001ffb47424 */ /* 0x000fe400078e00ff */
[----:B012---:R-:W-:Y:S01]  /*58f0*/  IMAD.MOV R5, RZ, RZ, -R4 ;  /* 0x000000ffff057224 */ /* 0x007fe200078e0a04 */
[C---:B------:R-:W-:Y:S01]  /*5900*/  ISETP.GT.AND P0, PT, R4.reuse, RZ, PT ;  /* 0x000000ff0400720c */ /* 0x040fe20003f04270 */
[----:B------:R-:W-:-:S03]  /*5910*/  VIADD R7, R4, 0xffffffff ;  /* 0xffffffff04077836 */ /* 0x000fc60000000000 */
[----:B------:R-:W-:Y:S02]  /*5920*/  SHF.R.S32.HI R5, RZ, 0x1f, R5 ;  /* 0x0000001fff057819 */ /* 0x000fe40000011405 */
[----:B------:R-:W-:Y:S02]  /*5930*/  SHF.R.S32.HI R6, RZ, 0x1f, R7 ;  /* 0x0000001fff067819 */ /* 0x000fe40000011407 */
[----:B------:R-:W-:Y:S02]  /*5940*/  LEA.HI R5, R5, -R4, RZ, 0x7 ;  /* 0x8000000405057211 */ /* 0x000fe400078f38ff */
[----:B------:R-:W-:Y:S02]  /*5950*/  LEA.HI R6, R6, R7, RZ, 0x7 ;  /* 0x0000000706067211 */ /* 0x000fe400078f38ff */
[----:B------:R-:W-:Y:S02]  /*5960*/  SHF.R.S32.HI R5, RZ, 0x7, R5 ;  /* 0x00000007ff057819 */ /* 0x000fe40000011405 */
[----:B------:R-:W-:-:S03]  /*5970*/  LEA.HI.SX32 R175, R6, 0x1, 0x19 ;  /* 0x0000000106af7811 */ /* 0x000fc600078fcaff */
[----:B------:R-:W-:-:S04]  /*5980*/  IMAD.MOV R5, RZ, RZ, -R5 ;  /* 0x000000ffff057224 */ /* 0x000fc800078e0a05 */
[----:B------:R-:W-:Y:S01]  /*5990*/  @!P0 IMAD.MOV.U32 R175, RZ, RZ, R5 ;  /* 0x000000ffffaf8224 */ /* 0x000fe200078e0005 */
[----:B------:R-:W-:Y:S06]  /*59a0*/  @!P4 BRA `(.L_x_92) ;  /* 0x0000004400e0c947 */ /* 0x000fec0003800000 */
[----:B------:R-:W-:Y:S01]  /*59b0*/  ISETP.GE.AND P0, PT, R175, 0x1, PT ;  /* 0x00000001af00780c */ /* 0x000fe20003f06270 */
[----:B------:R-:W-:Y:S01]  /*59c0*/  IMAD.MOV.U32 R174, RZ, RZ, 0x1 ;  /* 0x00000001ffae7424 */ /* 0x000fe200078e00ff */
[----:B------:R-:W-:Y:S01]  /*59d0*/  MOV R178, RZ ;  /* 0x000000ff00b27202 */ /* 0x000fe20000000f00 */
[----:B------:R-:W-:-:S10]  /*59e0*/  IMAD.MOV.U32 R177, RZ, RZ, -0x800000 ;  /* 0xff800000ffb17424 */ /* 0x000fd400078e00ff */
[----:B------:R-:W-:Y:S05]  /*59f0*/  @!P0 BRA `(.L_x_93) ;  /* 0x0000004000a08947 */ /* 0x000fea0003800000 */
[----:B------:R-:W0:Y:S01]  /*5a00*/  S2UR UR8, SR_CgaCtaId ;  /* 0x00000000000879c3 */ /* 0x000e220000008800 */
[----:B------:R-:W-:Y:S01]  /*5a10*/  LOP3.LUT P0, RZ, R4, 0x7f, RZ, 0xc0, !PT ;  /* 0x0000007f04ff7812 */ /* 0x000fe2000780c0ff */
[----:B------:R-:W-:Y:S01]  /*5a20*/  UMOV UR9, 0x400 ;  /* 0x0000040000097882 */ /* 0x000fe20000000000 */
[----:B------:R-:W-:Y:S02]  /*5a30*/  VIADD R176, R175, 0xffffffff ;  /* 0xffffffffafb07836 */ /* 0x000fe40000000000 */
[----:B------:R-:W-:Y:S01]  /*5a40*/  HFMA2 R180, -RZ, RZ, 0, 0 ;  /* 0x00000000ffb47431 */ /* 0x000fe200000001ff */
[----:B------:R-:W-:Y:S01]  /*5a50*/  BSSY B1, `(.L_x_94) ;  /* 0x0000420000017945 */ /* 0x000fe20003800000 */
[----:B------:R-:W-:Y:S02]  /*5a60*/  HFMA2 R174, -RZ, RZ, 0, 0 ;  /* 0x00000000ffae7431 */ /* 0x000fe400000001ff */
[----:B------:R-:W-:Y:S01]  /*5a70*/  IMAD.MOV.U32 R178, RZ, RZ, RZ ;  /* 0x000000ffffb27224 */ /* 0x000fe200078e00ff */
[----:B------:R-:W-:Y:S01]  /*5a80*/  MOV R173, 0x3f ;  /* 0x0000003f00ad7802 */ /* 0x000fe20000000f00 */
[----:B------:R-:W-:Y:S01]  /*5a90*/  IMAD.MOV.U32 R166, RZ, RZ, 0x1 ;  /* 0x00000001ffa67424 */ /* 0x000fe200078e00ff */
[----:B------:R-:W-:Y:S01]  /*5aa0*/  MOV R182, RZ ;  /* 0x000000ff00b67202 */ /* 0x000fe20000000f00 */
[----:B------:R-:W-:Y:S01]  /*5ab0*/  IMAD.MOV.U32 R167, RZ, RZ, 0x1 ;  /* 0x00000001ffa77424 */ /* 0x000fe200078e00ff */
[----:B------:R-:W-:Y:S01]  /*5ac0*/  MOV R132, 0xff800000 ;  /* 0xff80000000847802 */ /* 0x000fe20000000f00 */
[----:B------:R-:W-:-:S02]  /*5ad0*/  IMAD.MOV.U32 R172, RZ, RZ, RZ ;  /* 0x000000ffffac7224 */ /* 0x000fc400078e00ff */
[----:B------:R-:W-:Y:S01]  /*5ae0*/  @!P0 IMAD.MOV R176, RZ, RZ, R175 ;  /* 0x000000ffffb08224 */ /* 0x000fe200078e02af */
[----:B------:R-:W-:Y:S01]  /*5af0*/  IADD3 R175, PT, PT, -R175, RZ, RZ ;  /* 0x000000ffafaf7210 */ /* 0x000fe20007ffe1ff */
[----:B------:R-:W-:Y:S01]  /*5b00*/  IMAD.MOV.U32 R171, RZ, RZ, RZ ;  /* 0x000000ffffab7224 */ /* 0x000fe200078e00ff */
[----:B0-----:R-:W-:-:S06]  /*5b10*/  ULEA UR8, UR8, UR9, 0x18 ;  /* 0x0000000908087291 */ /* 0x001fcc000f8ec0ff */
[----:B------:R-:W-:-:S07]  /*5b20*/  MOV R169, UR8 ;  /* 0x0000000800a97c02 */ /* 0x000fce0008000f00 */
.L_x_103:
[----:B------:R-:W-:Y:S01]  /*5b30*/  IMAD R169, R182, 0x8, R169 ;  /* 0x00000008b6a97824 */ /* 0x000fe200078e02a9 */
[----:B------:R-:W0:Y:S01]  /*5b40*/  S2R R135, SR_TID.X ;  /* 0x0000000000877919 */ /* 0x000e220000002100 */
[----:B------:R-:W-:Y:S01]  /*5b50*/  IMAD.U32 R4, R172, -0x80000000, RZ ;  /* 0x80000000ac047824 */ /* 0x000fe200078e00ff */
[----:B------:R-:W-:Y:S03]  /*5b60*/  BSSY B0, `(.L_x_95) ;  /* 0x0000006000007945 */ /* 0x000fe60003800000 */
[----:B------:R-:W1:Y:S01]  /*5b70*/  SYNCS.PHASECHK.TRANS64.TRYWAIT P0, [R169+URZ+0x60], R4 ;  /* 0x00006004a90075a7 */ /* 0x000e6200080011ff */
[----:B0-----:R-:W-:-:S04]  /*5b80*/  SHF.L.U32 R5, R135, 0x10, RZ ;  /* 0x0000001087057819 */ /* 0x001fc800000006ff */
[----:B------:R-:W-:-:S04]  /*5b90*/  LOP3.LUT R5, R5, 0x600000, RZ, 0xc0, !PT ;  /* 0x0060000005057812 */ /* 0x000fc800078ec0ff */
[----:B------:R-:W-:Y:S01]  /*5ba0*/  LEA R170, R182, R5, 0x7 ;  /* 0x00000005b6aa7211 */ /* 0x000fe200078e38ff */
[----:B-1----:R-:W-:Y:S06]  /*5bb0*/  @!P0 BRA `(.L_x_96) ;  /* 0x0000007800308947 */ /* 0x002fec0003800000 */
.L_x_192:
[----:B------:R-:W-:Y:S05]  /*5bc0*/  BSYNC B0 ;  /* 0x0000000000007941 */ /* 0x000fea0003800000 */
.L_x_95:
[C---:B------:R-:W-:Y:S01]  /*5bd0*/  R2UR UR11, R170.reuse ;  /* 0x00000000aa0b72ca */ /* 0x040fe200000e0000 */
[----:B------:R-:W-:Y:S01]  /*5be0*/  VIADD R133, R169, 0x70 ;  /* 0x00000070a9857836 */ /* 0x000fe20000000000 */
[C---:B------:R-:W-:Y:S01]  /*5bf0*/  R2UR UR10, R170.reuse ;  /* 0x00000000aa0a72ca */ /* 0x040fe200000e0000 */
[----:B------:R-:W-:Y:S01]  /*5c00*/  IMAD.MOV.U32 R168, RZ, RZ, 0x1 ;  /* 0x00000001ffa87424 */ /* 0x000fe200078e00ff */
[C---:B------:R-:W-:Y:S01]  /*5c10*/  R2UR UR9, R170.reuse ;  /* 0x00000000aa0972ca */ /* 0x040fe200000e0000 */
[----:B------:R-:W-:Y:S01]  /*5c20*/  BSSY.RECONVERGENT B0, `(.L_x_97) ;  /* 0x0000210000007945 */ /* 0x000fe20003800200 */
[----:B------:R-:W-:Y:S02]  /*5c30*/  R2UR UR8, R170 ;  /* 0x00000000aa0872ca */ /* 0x000fe400000e0000 */
[----:B------:R-:W-:Y:S02]  /*5c40*/  ISETP.GT.AND P0, PT, R176, R171, PT ;  /* 0x000000abb000720c */ /* 0x000fe40003f04270 */
[----:B------:R-:W-:-:S03]  /*5c50*/  PRMT R133, R0, 0x654, R133 ;  /* 0x0000065400857816 */ /* 0x000fc60000000085 */
[----:B------:R-:W-:Y:S02]  /*5c60*/  LDTM.x32 R100, tmem[UR11] ;  /* 0x0000000b006479ee */ /* 0x000fe400082c0000 */
[----:B------:R-:W-:Y:S02]  /*5c70*/  LDTM.x32 R68, tmem[UR10+0x20] ;  /* 0x0000200a004479ee */ /* 0x000fe400082c0000 */
[----:B------:R-:W-:Y:S02]  /*5c80*/  LDTM.x32 R36, tmem[UR9+0x40] ;  /* 0x00004009002479ee */ /* 0x000fe400082c0000 */
[----:B0-----:R-:W0:Y:S01]  /*5c90*/  LDTM.x32 R4, tmem[UR8+0x60] ;  /* 0x00006008000479ee */ /* 0x001e2200082c0000 */
[----:B------:R-:W-:Y:S01]  /*5ca0*/  NOP ;  /* 0x0000000000007918 */ /* 0x000fe20000000000 */
[----:B0-----:R0:W-:Y:S01]  /*5cb0*/  SYNCS.ARRIVE.TRANS64.RED.ART0 RZ, [R133+URZ], R168 ;  /* 0x000000a885ff79a7 */ /* 0x0011e200085004ff */
[----:B------:R-:W-:Y:S05]  /*5cc0*/  @P0 BRA `(.L_x_98) ;  /* 0x0000002000140947 */ /* 0x000fea0003800000 */
[----:B------:R-:W1:Y:S01]  /*5cd0*/  S2R R136, SR_CTAID.X ;  /* 0x0000000000887919 */ /* 0x000e620000002500 */
[----:B------:R-:W2:Y:S01]  /*5ce0*/  LDCU UR8, c[0x0][0x500] ;  /* 0x0000a000ff0877ac */ /* 0x000ea20008000800 */
[----:B0-----:R-:W-:Y:S01]  /*5cf0*/  VIADD R133, R173, 0xffffffc2 ;  /* 0xffffffc2ad857836 */ /* 0x001fe20000000000 */
[----:B------:R-:W-:Y:S01]  /*5d00*/  LOP3.LUT R135, R135, 0x7f, RZ, 0xc0, !PT ;  /* 0x0000007f87877812 */ /* 0x000fe200078ec0ff */
[----:B------:R-:W-:Y:S01]  /*5d10*/  VIADD R134, R173, 0xffffffc1 ;  /* 0xffffffc1ad867836 */ /* 0x000fe20000000000 */
[----:B------:R-:W0:Y:S02]  /*5d20*/  LDCU UR9, c[0x0][0x440] ;  /* 0x00008800ff0977ac */ /* 0x000e240008000800 */
[----:B--2---:R-:W-:Y:S01]  /*5d30*/  ISETP.GE.AND P4, PT, R133, UR8, PT ;  /* 0x0000000885007c0c */ /* 0x004fe2000bf86270 */
[C---:B------:R-:W-:Y:S01]  /*5d40*/  VIADD R133, R173.reuse, 0xffffffc5 ;  /* 0xffffffc5ad857836 */ /* 0x040fe20000000000 */
[----:B------:R-:W-:Y:S01]  /*5d50*/  ISETP.GE.AND P0, PT, R134, UR8, PT ;  /* 0x0000000886007c0c */ /* 0x000fe2000bf06270 */
[----:B------:R-:W-:-:S03]  /*5d60*/  VIADD R134, R173, 0xffffffc4 ;  /* 0xffffffc4ad867836 */ /* 0x000fc60000000000 */
[----:B------:R-:W-:Y:S01]  /*5d70*/  ISETP.GE.AND P2, PT, R133, UR8, PT ;  /* 0x0000000885007c0c */ /* 0x000fe2000bf46270 */
[C---:B------:R-:W-:Y:S01]  /*5d80*/  VIADD R133, R173.reuse, 0xffffffc6 ;  /* 0xffffffc6ad857836 */ /* 0x040fe20000000000 */
[----:B------:R-:W-:Y:S01]  /*5d90*/  ISETP.GE.AND P3, PT, R134, UR8, PT ;  /* 0x0000000886007c0c */ /* 0x000fe2000bf66270 */
[C---:B------:R-:W-:Y:S02]  /*5da0*/  VIADD R134, R173.reuse, 0xffffffc8 ;  /* 0xffffffc8ad867836 */ /* 0x040fe40000000000 */
[----:B-1----:R-:W-:Y:S02]  /*5db0*/  IMAD R136, R136, 0x80, R135 ;  /* 0x0000008088887824 */ /* 0x002fe400078e0287 */
[----:B------:R-:W-:-:S03]  /*5dc0*/  VIADD R135, R173, 0xffffffc3 ;  /* 0xffffffc3ad877836 */ /* 0x000fc60000000000 */
[----:B0-----:R-:W-:Y:S02]  /*5dd0*/  ISETP.GE.AND P1, PT, R136, UR9, PT ;  /* 0x0000000988007c0c */ /* 0x001fe4000bf26270 */
[----:B------:R-:W-:Y:S01]  /*5de0*/  ISETP.GE.AND P5, PT, R135, UR8, PT ;  /* 0x0000000887007c0c */ /* 0x000fe2000bfa6270 */
[----:B------:R-:W-:Y:S01]  /*5df0*/  VIADD R135, R173, 0xffffffc7 ;  /* 0xffffffc7ad877836 */ /* 0x000fe20000000000 */
[----:B------:R-:W-:Y:S02]  /*5e00*/  SEL R100, R100, 0xff800000, !P1 ;  /* 0xff80000064647807 */ /* 0x000fe40004800000 */
[----:B------:R-:W-:Y:S02]  /*5e10*/  SEL R101, R101, 0xff800000, !P1 ;  /* 0xff80000065657807 */ /* 0x000fe40004800000 */
[----:B------:R-:W-:Y:S02]  /*5e20*/  SEL R102, R102, 0xff800000, !P1 ;  /* 0xff80000066667807 */ /* 0x000fe40004800000 */
[----:B------:R-:W-:-:S02]  /*5e30*/  SEL R103, R103, 0xff800000, !P1 ;  /* 0xff80000067677807 */ /* 0x000fc40004800000 */
[----:B------:R-:W-:Y:S02]  /*5e40*/  SEL R104, R104, 0xff800000, !P1 ;  /* 0xff80000068687807 */ /* 0x000fe40004800000 */
[----:B------:R-:W-:Y:S02]  /*5e50*/  SEL R105, R105, 0xff800000, !P1 ;  /* 0xff80000069697807 */ /* 0x000fe40004800000 */
        /* <DEDUP_REMOVED lines=122> */
[----:B------:R-:W-:Y:S01]  /*6600*/  ISETP.GE.AND P1, PT, R133, UR8, PT ;  /* 0x0000000885007c0c */ /* 0x000fe2000bf26270 */
[----:B------:R-:W-:Y:S01]  /*6610*/  VIADD R133, R173, 0xffffffc9 ;  /* 0xffffffc9ad857836 */ /* 0x000fe20000000000 */
[----:B------:R-:W-:-:S02]  /*6620*/  SEL R101, R101, 0xff800000, !P4 ;  /* 0xff80000065657807 */ /* 0x000fc40006000000 */
[----:B------:R-:W-:Y:S02]  /*6630*/  SEL R102, R102, 0xff800000, !P5 ;  /* 0xff80000066667807 */ /* 0x000fe40006800000 */
[----:B------:R-:W-:Y:S01]  /*6640*/  ISETP.GE.AND P4, PT, R134, UR8, PT ;  /* 0x0000000886007c0c */ /* 0x000fe2000bf86270 */
[----:B------:R-:W-:Y:S01]  /*6650*/  VIADD R134, R173, 0xffffffca ;  /* 0xffffffcaad867836 */ /* 0x000fe20000000000 */
[----:B------:R-:W-:Y:S01]  /*6660*/  ISETP.GE.AND P5, PT, R133, UR8, PT ;  /* 0x0000000885007c0c */ /* 0x000fe2000bfa6270 */
[----:B------:R-:W-:Y:S01]  /*6670*/  VIADD R133, R173, 0xffffffcb ;  /* 0xffffffcbad857836 */ /* 0x000fe20000000000 */
[----:B------:R-:W-:Y:S02]  /*6680*/  SEL R103, R103, 0xff800000, !P3 ;  /* 0xff80000067677807 */ /* 0x000fe40005800000 */
[----:B------:R-:W-:Y:S02]  /*6690*/  SEL R104, R104, 0xff800000, !P2 ;  /* 0xff80000068687807 */ /* 0x000fe40005000000 */
[----:B------:R-:W-:-:S02]  /*66a0*/  SEL R100, R100, 0xff800000, !P0 ;  /* 0xff80000064647807 */ /* 0x000fc40004000000 */
[----:B------:R-:W-:Y:S01]  /*66b0*/  ISETP.GE.AND P3, PT, R134, UR8, PT ;  /* 0x0000000886007c0c */ /* 0x000fe2000bf66270 */
[----:B------:R-:W-:Y:S01]  /*66c0*/  VIADD R134, R173, 0xffffffcc ;  /* 0xffffffccad867836 */ /* 0x000fe20000000000 */
[----:B------:R-:W-:Y:S01]  /*66d0*/  ISETP.GE.AND P2, PT, R133, UR8, PT ;  /* 0x0000000885007c0c */ /* 0x000fe2000bf46270 */
[----:B------:R-:W-:Y:S01]  /*66e0*/  VIADD R133, R173, 0xffffffcd ;  /* 0xffffffcdad857836 */ /* 0x000fe20000000000 */
[----:B------:R-:W-:Y:S02]  /*66f0*/  ISETP.GE.AND P0, PT, R135, UR8, PT ;  /* 0x0000000887007c0c */ /* 0x000fe4000bf06270 */
[----:B------:R-:W-:Y:S02]  /*6700*/  SEL R105, R105, 0xff800000, !P1 ;  /* 0xff80000069697807 */ /* 0x000fe40004800000 */
[----:B------:R-:W-:Y:S02]  /*6710*/  SEL R106, R106, 0xff800000, !P0 ;  /* 0xff8000006a6a7807 */ /* 0x000fe40004000000 */
[----:B------:R-:W-:Y:S01]  /*6720*/  ISETP.GE.AND P1, PT, R134, UR8, PT ;  /* 0x0000000886007c0c */ /* 0x000fe2000bf26270 */
[----:B------:R-:W-:Y:S01]  /*6730*/  VIADD R134, R173, 0xffffffce ;  /* 0xffffffcead867836 */ /* 0x000fe20000000000 */
        /* <DEDUP_REMOVED lines=165> */
[----:B------:R-:W-:Y:S02]  /*7190*/  ISETP.GE.AND P4, PT, R173, UR8, PT ;  /* 0x00000008ad007c0c */ /* 0x000fe4000bf86270 */
        /* <DEDUP_REMOVED lines=176> */
[----:B------:R-:W-:-:S02]  /*7ca0*/  ISETP.GE.AND P1, PT, R134, UR8, PT ;  /* 0x0000000886007c0c */ /* 0x000fc4000bf26270 */
[----:B------:R-:W-:Y:S02]  /*7cb0*/  ISETP.GE.AND P0, PT, R133, UR8, PT ;  /* 0x0000000885007c0c */ /* 0x000fe4000bf06270 */
[----:B------:R-:W-:Y:S02]  /*7cc0*/  SEL R30, R30, 0xff800000, !P5 ;  /* 0xff8000001e1e7807 */ /* 0x000fe40006800000 */
[----:B------:R-:W-:Y:S02]  /*7cd0*/  SEL R31, R31, 0xff800000, !P4 ;  /* 0xff8000001f1f7807 */ /* 0x000fe40006000000 */
[----:B------:R-:W-:Y:S02]  /*7ce0*/  SEL R32, R32, 0xff800000, !P3 ;  /* 0xff80000020207807 */ /* 0x000fe40005800000 */
[----:B------:R-:W-:Y:S02]  /*7cf0*/  SEL R33, R33, 0xff800000, !P2 ;  /* 0xff80000021217807 */ /* 0x000fe40005000000 */
[----:B------:R-:W-:-:S02]  /*7d00*/  SEL R34, R34, 0xff800000, !P1 ;  /* 0xff80000022227807 */ /* 0x000fc40004800000 */
[----:B------:R-:W-:Y:S02]  /*7d10*/  SEL R35, R35, 0xff800000, !P0 ;  /* 0xff80000023237807 */ /* 0x000fe40004000000 */
.L_x_98:
[----:B------:R-:W-:Y:S05]  /*7d20*/  BSYNC.RECONVERGENT B0 ;  /* 0x0000000000007941 */ /* 0x000fea0003800200 */
.L_x_97:
[----:B------:R-:W1:Y:S01]  /*7d30*/  S2UR UR8, SR_CgaCtaId ;  /* 0x00000000000879c3 */ /* 0x000e620000008800 */
[----:B0-----:R-:W-:Y:S01]  /*7d40*/  FMNMX.NAN R133, R12, R76, !PT ;  /* 0x0000004c0c857209 */ /* 0x001fe20007820000 */
[----:B------:R-:W-:Y:S01]  /*7d50*/  UMOV UR9, 0x400 ;  /* 0x0000040000097882 */ /* 0x000fe20000000000 */
[----:B------:R-:W-:Y:S01]  /*7d60*/  FMNMX.NAN R149, R28, R92, !PT ;  /* 0x0000005c1c957209 */ /* 0x000fe20007820000 */
[----:B------:R-:W-:Y:S01]  /*7d70*/  BSSY B0, `(.L_x_99) ;  /* 0x000005f000007945 */ /* 0x000fe20003800000 */
[----:B------:R-:W-:Y:S02]  /*7d80*/  FMNMX3.NAN R134, R108, R44, R133, !PT ;  /* 0x0000002c6c867276 */ /* 0x000fe40007820085 */
[----:B------:R-:W-:Y:S01]  /*7d90*/  FMNMX3.NAN R149, R124, R60, R149, !PT ;  /* 0x0000003c7c957276 */ /* 0x000fe20007820095 */
[----:B------:R-:W0:Y:S01]  /*7da0*/  LDC R179, c[0x0][0x658] ;  /* 0x00019600ffb37b82 */ /* 0x000e220000000800 */
[----:B------:R-:W-:Y:S02]  /*7db0*/  FMNMX.NAN R139, R18, R82, !PT ;  /* 0x00000052128b7209 */ /* 0x000fe40007820000 */
[----:B------:R-:W-:-:S02]  /*7dc0*/  FMNMX.NAN R133, R34, R98, !PT ;  /* 0x0000006222857209 */ /* 0x000fc40007820000 */
[----:B------:R-:W-:Y:S02]  /*7dd0*/  FMNMX.NAN R149, R134, R149, !PT ;  /* 0x0000009586957209 */ /* 0x000fe40007820000 */
[----:B------:R-:W-:Y:S02]  /*7de0*/  FMNMX3.NAN R134, R114, R50, R139, !PT ;  /* 0x0000003272867276 */ /* 0x000fe4000782008b */
[----:B------:R-:W-:Y:S02]  /*7df0*/  FMNMX3.NAN R133, R130, R66, R133, !PT ;  /* 0x0000004282857276 */ /* 0x000fe40007820085 */
[----:B------:R-:W-:Y:S02]  /*7e00*/  FMNMX.NAN R137, R16, R80, !PT ;  /* 0x0000005010897209 */ /* 0x000fe40007820000 */
[----:B------:R-:W-:Y:S01]  /*7e10*/  FMNMX.NAN R133, R134, R133, !PT ;  /* 0x0000008586857209 */ /* 0x000fe20007820000 */
[----:B------:R-:W-:Y:S01]  /*7e20*/  IMAD.U32 R134, R166, -0x80000000, RZ ;  /* 0x80000000a6867824 */ /* 0x000fe200078e00ff */
[----:B------:R-:W-:Y:S01]  /*7e30*/  FMNMX.NAN R143, R32, R96, !PT ;  /* 0x00000060208f7209 */ /* 0x000fe20007820000 */
[----:B-1----:R-:W-:Y:S01]  /*7e40*/  ULEA UR8, UR8, UR9, 0x18 ;  /* 0x0000000908087291 */ /* 0x002fe2000f8ec0ff */
[----:B------:R-:W-:-:S02]  /*7e50*/  FMNMX.NAN R135, R14, R78, !PT ;  /* 0x0000004e0e877209 */ /* 0x000fc40007820000 */
[----:B------:R-:W-:Y:S02]  /*7e60*/  FMNMX.NAN R141, R30, R94, !PT ;  /* 0x0000005e1e8d7209 */ /* 0x000fe40007820000 */
[----:B------:R-:W-:Y:S01]  /*7e70*/  FMNMX3.NAN R137, R112, R48, R137, !PT ;  /* 0x0000003070897276 */ /* 0x000fe20007820089 */
[----:B------:R-:W-:Y:S01]  /*7e80*/  IMAD.U32 R169, RZ, RZ, UR8 ;  /* 0x00000008ffa97e24 */ /* 0x000fe2000f8e00ff */
[----:B------:R-:W-:Y:S02]  /*7e90*/  FMNMX3.NAN R148, R128, R64, R143, !PT ;  /* 0x0000004080947276 */ /* 0x000fe4000782008f */
[----:B------:R-:W-:Y:S01]  /*7ea0*/  FMNMX.NAN R144, R13, R77, !PT ;  /* 0x0000004d0d907209 */ /* 0x000fe20007820000 */
[----:B------:R-:W-:Y:S01]  /*7eb0*/  IMAD R161, R180, 0x8, R169 ;  /* 0x00000008b4a17824 */ /* 0x000fe200078e02a9 */
[----:B------:R-:W-:Y:S02]  /*7ec0*/  FMNMX.NAN R154, R29, R93, !PT ;  /* 0x0000005d1d9a7209 */ /* 0x000fe40007820000 */
[----:B------:R-:W-:Y:S01]  /*7ed0*/  FMNMX.NAN R152, R17, R81, !PT ;  /* 0x0000005111987209 */ /* 0x000fe20007820000 */
[----:B------:R-:W1:Y:S01]  /*7ee0*/  SYNCS.PHASECHK.TRANS64.TRYWAIT P1, [R161+URZ+0xb0], R134 ;  /* 0x0000b086a10075a7 */ /* 0x000e6200080211ff */
[----:B------:R-:W-:-:S02]  /*7ef0*/  FMNMX.NAN R142, R33, R97, !PT ;  /* 0x00000061218e7209 */ /* 0x000fc40007820000 */
[----:B------:R-:W-:Y:S02]  /*7f00*/  FMNMX3.NAN R135, R110, R46, R135, !PT ;  /* 0x0000002e6e877276 */ /* 0x000fe40007820087 */
[----:B------:R-:W-:Y:S02]  /*7f10*/  FMNMX3.NAN R136, R126, R62, R141, !PT ;  /* 0x0000003e7e887276 */ /* 0x000fe4000782008d */
[----:B------:R-:W-:Y:S02]  /*7f20*/  FMNMX.NAN R148, R137, R148, !PT ;  /* 0x0000009489947209 */ /* 0x000fe40007820000 */
[----:B------:R-:W-:Y:S02]  /*7f30*/  FMNMX.NAN R140, R15, R79, !PT ;  /* 0x0000004f0f8c7209 */ /* 0x000fe40007820000 */
[----:B------:R-:W-:Y:S02]  /*7f40*/  FMNMX.NAN R150, R31, R95, !PT ;  /* 0x0000005f1f967209 */ /* 0x000fe40007820000 */
[----:B------:R-:W-:-:S02]  /*7f50*/  FMNMX.NAN R138, R19, R83, !PT ;  /* 0x00000053138a7209 */ /* 0x000fc40007820000 */
[----:B------:R-:W-:Y:S02]  /*7f60*/  FMNMX.NAN R146, R35, R99, !PT ;  /* 0x0000006323927209 */ /* 0x000fe40007820000 */
[----:B------:R-:W-:Y:S02]  /*7f70*/  FMNMX3.NAN R144, R109, R45, R144, !PT ;  /* 0x0000002d6d907276 */ /* 0x000fe40007820090 */
[----:B------:R-:W-:Y:S02]  /*7f80*/  FMNMX3.NAN R145, R125, R61, R154, !PT ;  /* 0x0000003d7d917276 */ /* 0x000fe4000782009a */
[----:B------:R-:W-:Y:S02]  /*7f90*/  FMNMX3.NAN R137, R113, R49, R152, !PT ;  /* 0x0000003171897276 */ /* 0x000fe40007820098 */
[----:B------:R-:W-:Y:S02]  /*7fa0*/  FMNMX3.NAN R142, R129, R65, R142, !PT ;  /* 0x00000041818e7276 */ /* 0x000fe4000782008e */
[----:B------:R-:W-:-:S02]  /*7fb0*/  FMNMX.NAN R147, R4, R68, !PT ;  /* 0x0000004404937209 */ /* 0x000fc40007820000 */
[----:B------:R-:W-:Y:S02]  /*7fc0*/  FMNMX.NAN R157, R20, R84, !PT ;  /* 0x00000054149d7209 */ /* 0x000fe40007820000 */
[----:B------:R-:W-:Y:S02]  /*7fd0*/  FMNMX.NAN R155, R8, R72, !PT ;  /* 0x00000048089b7209 */ /* 0x000fe40007820000 */
[----:B------:R-:W-:Y:S02]  /*7fe0*/  FMNMX.NAN R143, R24, R88, !PT ;  /* 0x00000058188f7209 */ /* 0x000fe40007820000 */
[----:B------:R-:W-:Y:S02]  /*7ff0*/  FMNMX.NAN R136, R135, R136, !PT ;  /* 0x0000008887887209 */ /* 0x000fe40007820000 */
[----:B------:R-:W-:Y:S02]  /*8000*/  FMNMX3.NAN R140, R111, R47, R140, !PT ;  /* 0x0000002f6f8c7276 */ /* 0x000fe4000782008c */
[----:B------:R-:W-:-:S02]  /*8010*/  FMNMX3.NAN R139, R127, R63, R150, !PT ;  /* 0x0000003f7f8b7276 */ /* 0x000fc40007820096 */
[----:B------:R-:W-:Y:S02]  /*8020*/  FMNMX3.NAN R138, R115, R51, R138, !PT ;  /* 0x00000033738a7276 */ /* 0x000fe4000782008a */
[----:B------:R-:W-:Y:S02]  /*8030*/  FMNMX3.NAN R135, R131, R67, R146, !PT ;  /* 0x0000004383877276 */ /* 0x000fe40007820092 */
[----:B------:R-:W-:Y:S02]  /*8040*/  FMNMX.NAN R145, R144, R145, !PT ;  /* 0x0000009190917209 */ /* 0x000fe40007820000 */
[----:B------:R-:W-:Y:S02]  /*8050*/  FMNMX.NAN R142, R137, R142, !PT ;  /* 0x0000008e898e7209 */ /* 0x000fe40007820000 */
[----:B------:R-:W-:Y:S02]  /*8060*/  FMNMX.NAN R153, R6, R70, !PT ;  /* 0x0000004606997209 */ /* 0x000fe40007820000 */
[----:B------:R-:W-:-:S02]  /*8070*/  FMNMX.NAN R141, R22, R86, !PT ;  /* 0x00000056168d7209 */ /* 0x000fc40007820000 */
[----:B------:R-:W-:Y:S02]  /*8080*/  FMNMX.NAN R137, R10, R74, !PT ;  /* 0x0000004a0a897209 */ /* 0x000fe40007820000 */
[----:B------:R-:W-:Y:S02]  /*8090*/  FMNMX.NAN R151, R26, R90, !PT ;  /* 0x0000005a1a977209 */ /* 0x000fe40007820000 */
[----:B------:R-:W-:Y:S02]  /*80a0*/  FMNMX3.NAN R147, R100, R36, R147, !PT ;  /* 0x0000002464937276 */ /* 0x000fe40007820093 */
[----:B------:R-:W-:Y:S02]  /*80b0*/  FMNMX3.NAN R146, R116, R52, R157, !PT ;  /* 0x0000003474927276 */ /* 0x000fe4000782009d */
[----:B------:R-:W-:Y:S02]  /*80c0*/  FMNMX3.NAN R144, R104, R40, R155, !PT ;  /* 0x0000002868907276 */ /* 0x000fe4000782009b */
[----:B------:R-:W-:-:S02]  /*80d0*/  FMNMX3.NAN R143, R120, R56, R143, !PT ;  /* 0x00000038788f7276 */ /* 0x000fc4000782008f */
[----:B------:R-:W-:Y:S02]  /*80e0*/  FMNMX.NAN R139, R140, R139, !PT ;  /* 0x0000008b8c8b7209 */ /* 0x000fe40007820000 */
[----:B------:R-:W-:Y:S02]  /*80f0*/  FMNMX.NAN R135, R138, R135, !PT ;  /* 0x000000878a877209 */ /* 0x000fe40007820000 */
[----:B------:R-:W-:Y:S02]  /*8100*/  FMNMX3.NAN R140, R102, R38, R153, !PT ;  /* 0x00000026668c7276 */ /* 0x000fe40007820099 */
[----:B------:R-:W-:Y:S02]  /*8110*/  FMNMX3.NAN R141, R118, R54, R141, !PT ;  /* 0x00000036768d7276 */ /* 0x000fe4000782008d */
        /* <DEDUP_REMOVED lines=16> */
[----:B------:R-:W-:Y:S02]  /*8220*/  FMNMX3.NAN R144, R105, R41, R144, !PT ;  /* 0x0000002969907276 */ /* 0x000fe40007820090 */
[----:B------:R-:W-:Y:S02]  /*8230*/  FMNMX3.NAN R143, R121, R57, R154, !PT ;  /* 0x00000039798f7276 */ /* 0x000fe4000782009a */
[----:B------:R-:W-:Y:S02]  /*8240*/  FMNMX3.NAN R141, R103, R39, R152, !PT ;  /* 0x00000027678d7276 */ /* 0x000fe40007820098 */
[----:B------:R-:W-:-:S02]  /*8250*/  FMNMX3.NAN R140, R119, R55, R140, !PT ;  /* 0x00000037778c7276 */ /* 0x000fc4000782008c */
[----:B------:R-:W-:Y:S02]  /*8260*/  FMNMX3.NAN R137, R107, R43, R150, !PT ;  /* 0x0000002b6b897276 */ /* 0x000fe40007820096 */
[----:B------:R-:W-:Y:S02]  /*8270*/  FMNMX3.NAN R138, R123, R59, R138, !PT ;  /* 0x0000003b7b8a7276 */ /* 0x000fe4000782008a */
[----:B------:R-:W-:Y:S02]  /*8280*/  FMNMX3.NAN R145, R147, R146, R145, !PT ;  /* 0x0000009293917276 */ /* 0x000fe40007820091 */
[----:B------:R-:W-:Y:S02]  /*8290*/  FMNMX3.NAN R142, R144, R143, R142, !PT ;  /* 0x0000008f908e7276 */ /* 0x000fe4000782008e */
[----:B------:R-:W-:Y:S02]  /*82a0*/  FMNMX3.NAN R139, R141, R140, R139, !PT ;  /* 0x0000008c8d8b7276 */ /* 0x000fe4000782008b */
[----:B------:R-:W-:-:S02]  /*82b0*/  FMNMX3.NAN R138, R137, R138, R135, !PT ;  /* 0x0000008a898a7276 */ /* 0x000fc40007820087 */
[----:B------:R-:W-:Y:S02]  /*82c0*/  FMNMX.NAN R148, R149, R148, !PT ;  /* 0x0000009495947209 */ /* 0x000fe40007820000 */
[----:B------:R-:W-:Y:S02]  /*82d0*/  FMNMX.NAN R142, R145, R142, !PT ;  /* 0x0000008e918e7209 */ /* 0x000fe40007820000 */
[----:B------:R-:W-:Y:S02]  /*82e0*/  FMNMX3.NAN R133, R136, R133, R148, !PT ;  /* 0x0000008588857276 */ /* 0x000fe40007820094 */
[----:B------:R-:W-:-:S04]  /*82f0*/  FMNMX3.NAN R138, R139, R138, R142, !PT ;  /* 0x0000008a8b8a7276 */ /* 0x000fc8000782008e */
[----:B------:R-:W-:-:S04]  /*8300*/  FMNMX3.NAN R177, R133, R138, R132, !PT ;  /* 0x0000008a85b17276 */ /* 0x000fc80007820084 */
[----:B------:R-:W-:-:S04]  /*8310*/  FSETP.NEU.AND P0, PT, R177, -INF , PT ;  /* 0xff800000b100780b */ /* 0x000fc80003f0d000 */
[----:B------:R-:W-:-:S05]  /*8320*/  FSEL R133, R177, RZ, P0 ;  /* 0x000000ffb1857208 */ /* 0x000fca0000000000 */
[----:B------:R-:W-:-:S04]  /*8330*/  FADD R160, RZ, -R133 ;  /* 0x80000085ffa07221 */ /* 0x000fc80000000000 */
[----:B0-----:R-:W-:Y:S01]  /*8340*/  FMUL R160, R160, R179 ;  /* 0x000000b3a0a07220 */ /* 0x001fe20000400000 */
[----:B-1----:R-:W-:Y:S06]  /*8350*/  @!P1 BRA `(.L_x_100) ;  /* 0x0000005000609947 */ /* 0x002fec0003800000 */
.L_x_194:
[----:B------:R-:W-:Y:S05]  /*8360*/  BSYNC B0 ;  /* 0x0000000000007941 */ /* 0x000fea0003800000 */
.L_x_99:
[----:B------:R-:W-:Y:S01]  /*8370*/  R2UR UR8, R170 ;  /* 0x00000000aa0872ca */ /* 0x000fe200000e0000 */
[----:B------:R-:W-:Y:S02]  /*8380*/  IMAD.U32 R184, R167, -0x80000000, RZ ;  /* 0x80000000a7b87824 */ /* 0x000fe400078e00ff */
[-CC-:B------:R-:W-:Y:S02]  /*8390*/  FFMA2 R100, R100.F32x2.HI_LO, R179.reuse.F32, R160.reuse.F32 ;  /* 0x000000b364647249 */ /* 0x180fe400012000a0 */
[----:B------:R-:W-:Y:S02]  /*83a0*/  IMAD R181, R174, 0x8, R169 ;  /* 0x00000008aeb57824 */ /* 0x000fe400078e02a9 */
[-CC-:B------:R-:W-:Y:S02]  /*83b0*/  FFMA2 R102, R102.F32x2.HI_LO, R179.reuse.F32, R160.reuse.F32 ;  /* 0x000000b366667249 */ /* 0x180fe400012000a0 */
[----:B------:R-:W-:Y:S02]  /*83c0*/  VIADD R180, R180, 0x1 ;  /* 0x00000001b4b47836 */ /* 0x000fe40000000000 */
[----:B------:R-:W-:-:S02]  /*83d0*/  FFMA2 R104, R104.F32x2.HI_LO, R179.F32, R160.F32 ;  /* 0x000000b368687249 */ /* 0x000fc400012000a0 */
[----:B------:R-:W-:Y:S02]  /*83e0*/  VIADD R182, R182, 0x1 ;  /* 0x00000001b6b67836 */ /* 0x000fe40000000000 */
[-CC-:B------:R-:W-:Y:S01]  /*83f0*/  FFMA2 R106, R106.F32x2.HI_LO, R179.reuse.F32, R160.reuse.F32 ;  /* 0x000000b36a6a7249 */ /* 0x180fe200012000a0 */
[----:B------:R-:W-:Y:S01]  /*8400*/  MUFU.EX2 R100, R100 ;  /* 0x0000006400647308 */ /* 0x000fe20000000800 */
[-CC-:B------:R-:W-:Y:S01]  /*8410*/  FFMA2 R108, R108.F32x2.HI_LO, R179.reuse.F32, R160.reuse.F32 ;  /* 0x000000b36c6c7249 */ /* 0x180fe200012000a0 */
[----:B------:R-:W-:Y:S01]  /*8420*/  ISETP.NE.AND P1, PT, R180, 0x2, PT ;  /* 0x00000002b400780c */ /* 0x000fe20003f25270 */
[-CC-:B------:R-:W-:Y:S01]  /*8430*/  FFMA2 R110, R110.F32x2.HI_LO, R179.reuse.F32, R160.reuse.F32 ;  /* 0x000000b36e6e7249 */ /* 0x180fe200012000a0 */
[----:B------:R1:W-:Y:S01]  /*8440*/  STTM.x2 tmem[UR8+0x20], R132 ;  /* 0x00002084000079ed */ /* 0x0003e200080c0008 */
[----:B------:R-:W2:Y:S02]  /*8450*/  FENCE.VIEW.ASYNC.T ;  /* 0x00000000000073c6 */ /* 0x000ea40000000200 */
[----:B--2---:R2:W-:Y:S01]  /*8460*/  SYNCS.ARRIVE.TRANS64.ART0 RZ, [R161+URZ+0xa0], R168 ;  /* 0x0000a0a8a1ff79a7 */ /* 0x0045e200085000ff */
[-CC-:B------:R-:W-:Y:S01]  /*8470*/  FFMA2 R112, R112.F32x2.HI_LO, R179.reuse.F32, R160.reuse.F32 ;  /* 0x000000b370707249 */ /* 0x180fe200012000a0 */
[----:B------:R-:W3:Y:S01]  /*8480*/  MUFU.EX2 R101, R101 ;  /* 0x0000006500657308 */ /* 0x000ee20000000800 */
[-CC-:B------:R-:W-:Y:S01]  /*8490*/  FFMA2 R114, R114.F32x2.HI_LO, R179.reuse.F32, R160.reuse.F32 ;  /* 0x000000b372727249 */ /* 0x180fe200012000a0 */
[----:B------:R-:W-:Y:S01]  /*84a0*/  BSSY B0, `(.L_x_101) ;  /* 0x000011d000007945 */ /* 0x000fe20003800000 */
[-CC-:B------:R-:W-:Y:S01]  /*84b0*/  FFMA2 R116, R116.F32x2.HI_LO, R179.reuse.F32, R160.reuse.F32 ;  /* 0x000000b374747249 */ /* 0x180fe200012000a0 */
[----:B------:R-:W-:Y:S01]  /*84c0*/  ISETP.NE.AND P0, PT, R182, 0x2, PT ;  /* 0x00000002b600780c */ /* 0x000fe20003f05270 */
[-CC-:B------:R-:W-:Y:S01]  /*84d0*/  FFMA2 R118, R118.F32x2.HI_LO, R179.reuse.F32, R160.reuse.F32 ;  /* 0x000000b376767249 */ /* 0x180fe200012000a0 */
[----:B------:R-:W4:Y:S01]  /*84e0*/  SYNCS.PHASECHK.TRANS64.TRYWAIT P2, [R181+URZ+0x90], R184 ;  /* 0x000090b8b50075a7 */ /* 0x000f2200080411ff */
[-CC-:B------:R-:W-:Y:S01]  /*84f0*/  FFMA2 R120, R120.F32x2.HI_LO, R179.reuse.F32, R160.reuse.F32 ;  /* 0x000000b378787249 */ /* 0x180fe200012000a0 */
[----:B------:R-:W-:Y:S01]  /*8500*/  MUFU.EX2 R102, R102 ;  /* 0x0000006600667308 */ /* 0x000fe20000000800 */
[-CC-:B------:R-:W-:Y:S01]  /*8510*/  FFMA2 R122, R122.F32x2.HI_LO, R179.reuse.F32, R160.reuse.F32 ;  /* 0x000000b37a7a7249 */ /* 0x180fe200012000a0 */
[----:B------:R-:W-:Y:S01]  /*8520*/  SEL R180, R180, RZ, P1 ;  /* 0x000000ffb4b47207 */ /* 0x000fe20000800000 */
[----:B------:R-:W-:-:S02]  /*8530*/  FFMA2 R124, R124.F32x2.HI_LO, R179.F32, R160.F32 ;  /* 0x000000b37c7c7249 */ /* 0x000fc400012000a0 */
[-CC-:B------:R-:W-:Y:S02]  /*8540*/  FFMA2 R126, R126.F32x2.HI_LO, R179.reuse.F32, R160.reuse.F32 ;  /* 0x000000b37e7e7249 */ /* 0x180fe400012000a0 */
[-CC-:B------:R-:W-:Y:S01]  /*8550*/  FFMA2 R128, R128.F32x2.HI_LO, R179.reuse.F32, R160.reuse.F32 ;  /* 0x000000b380807249 */ /* 0x180fe200012000a0 */
[----:B------:R-:W-:Y:S01]  /*8560*/  MUFU.EX2 R103, R103 ;  /* 0x0000006700677308 */ /* 0x000fe20000000800 */
[-CC-:B------:R-:W-:Y:S02]  /*8570*/  FFMA2 R130, R130.F32x2.HI_LO, R179.reuse.F32, R160.reuse.F32 ;  /* 0x000000b382827249 */ /* 0x180fe400012000a0 */
[-CC-:B------:R-:W-:Y:S02]  /*8580*/  FFMA2 R68, R68.F32x2.HI_LO, R179.reuse.F32, R160.reuse.F32 ;  /* 0x000000b344447249 */ /* 0x180fe400012000a0 */
[-CC-:B------:R-:W-:Y:S02]  /*8590*/  FFMA2 R70, R70.F32x2.HI_LO, R179.reuse.F32, R160.reuse.F32 ;  /* 0x000000b346467249 */ /* 0x180fe400012000a0 */
[-CC-:B------:R-:W-:Y:S01]  /*85a0*/  FFMA2 R72, R72.F32x2.HI_LO, R179.reuse.F32, R160.reuse.F32 ;  /* 0x000000b348487249 */ /* 0x180fe200012000a0 */
[----:B------:R-:W-:Y:S01]  /*85b0*/  MUFU.EX2 R104, R104 ;  /* 0x0000006800687308 */ /* 0x000fe20000000800 */
[----:B------:R-:W-:-:S02]  /*85c0*/  FFMA2 R74, R74.F32x2.HI_LO, R179.F32, R160.F32 ;  /* 0x000000b34a4a7249 */ /* 0x000fc400012000a0 */
[-CC-:B------:R-:W-:Y:S02]  /*85d0*/  FFMA2 R76, R76.F32x2.HI_LO, R179.reuse.F32, R160.reuse.F32 ;  /* 0x000000b34c4c7249 */ /* 0x180fe400012000a0 */
[-CC-:B------:R-:W-:Y:S02]  /*85e0*/  FFMA2 R78, R78.F32x2.HI_LO, R179.reuse.F32, R160.reuse.F32 ;  /* 0x000000b34e4e7249 */ /* 0x180fe400012000a0 */
[-CC-:B------:R-:W-:Y:S01]  /*85f0*/  FFMA2 R80, R80.F32x2.HI_LO, R179.reuse.F32, R160.reuse.F32 ;  /* 0x000000b350507249 */ /* 0x180fe200012000a0 */
[----:B------:R-:W5:Y:S01]  /*8600*/  MUFU.EX2 R105, R105 ;  /* 0x0000006900697308 */ /* 0x000f620000000800 */
[-CC-:B------:R-:W-:Y:S02]  /*8610*/  FFMA2 R82, R82.F32x2.HI_LO, R179.reuse.F32, R160.reuse.F32 ;  /* 0x000000b352527249 */ /* 0x180fe400012000a0 */
[-CC-:B------:R-:W-:Y:S02]  /*8620*/  FFMA2 R84, R84.F32x2.HI_LO, R179.reuse.F32, R160.reuse.F32 ;  /* 0x000000b354547249 */ /* 0x180fe400012000a0 */
[----:B------:R-:W-:-:S02]  /*8630*/  FFMA2 R86, R86.F32x2.HI_LO, R179.F32, R160.F32 ;  /* 0x000000b356567249 */ /* 0x000fc400012000a0 */
[-CC-:B0-----:R-:W-:Y:S01]  /*8640*/  FFMA2 R134, R4.F32x2.HI_LO, R179.reuse.F32, R160.reuse.F32 ;  /* 0x000000b304867249 */ /* 0x181fe200012000a0 */
[----:B------:R-:W-:Y:S01]  /*8650*/  MUFU.EX2 R106, R106 ;  /* 0x0000006a006a7308 */ /* 0x000fe20000000800 */
[----:B------:R-:W-:Y:S01]  /*8660*/  SEL R5, RZ, 0x1, P1 ;  /* 0x00000001ff057807 */ /* 0x000fe20000800000 */
[-CC-:B------:R-:W-:Y:S01]  /*8670*/  FFMA2 R88, R88.F32x2.HI_LO, R179.reuse.F32, R160.reuse.F32 ;  /* 0x000000b358587249 */ /* 0x180fe200012000a0 */
[----:B---3--:R-:W-:Y:S01]  /*8680*/  F2FP.SATFINITE.E4M3.F32.PACK_AB_MERGE_C R4, R101, R100, RZ ;  /* 0x000000646504723e */ /* 0x008fe200048070ff */
[--C-:B------:R-:W-:Y:S01]  /*8690*/  FFMA2 R90, R90.F32x2.HI_LO, R179.F32, R160.reuse.F32 ;  /* 0x000000b35a5a7249 */ /* 0x100fe200012000a0 */
[----:B------:R-:W-:Y:S01]  /*86a0*/  LOP3.LUT R166, R166, R5, RZ, 0x3c, !PT ;  /* 0x00000005a6a67212 */ /* 0x000fe200078e3cff */
[-CC-:B------:R-:W-:Y:S02]  /*86b0*/  FFMA2 R92, R92.F32x2.HI_LO, R179.reuse.F32, R160.reuse.F32 ;  /* 0x000000b35c5c7249 */ /* 0x180fe400012000a0 */
[----:B------:R-:W0:Y:S01]  /*86c0*/  MUFU.EX2 R107, R107 ;  /* 0x0000006b006b7308 */ /* 0x000e220000000800 */
[-CC-:B------:R-:W-:Y:S01]  /*86d0*/  FFMA2 R94, R94.F32x2.HI_LO, R179.reuse.F32, R160.reuse.F32 ;  /* 0x000000b35e5e7249 */ /* 0x180fe200012000a0 */
[----:B-----5:R-:W-:Y:S01]  /*86e0*/  F2FP.SATFINITE.E4M3.F32.PACK_AB_MERGE_C R5, R105, R104, RZ ;  /* 0x000000686905723e */ /* 0x020fe200048070ff */
[----:B------:R-:W-:-:S02]  /*86f0*/  FFMA2 R96, R96.F32x2.HI_LO, R179.F32, R160.F32 ;  /* 0x000000b360607249 */ /* 0x000fc400012000a0 */
[-CC-:B------:R-:W-:Y:S02]  /*8700*/  FFMA2 R98, R98.F32x2.HI_LO, R179.reuse.F32, R160.reuse.F32 ;  /* 0x000000b362627249 */ /* 0x180fe400012000a0 */
[-CC-:B------:R-:W-:Y:S01]  /*8710*/  FFMA2 R36, R36.F32x2.HI_LO, R179.reuse.F32, R160.reuse.F32 ;  /* 0x000000b324247249 */ /* 0x180fe200012000a0 */
[----:B------:R-:W-:Y:S01]  /*8720*/  MUFU.EX2 R108, R108 ;  /* 0x0000006c006c7308 */ /* 0x000fe20000000800 */
[-CC-:B------:R-:W-:Y:S02]  /*8730*/  FFMA2 R38, R38.F32x2.HI_LO, R179.reuse.F32, R160.reuse.F32 ;  /* 0x000000b326267249 */ /* 0x180fe400012000a0 */
[-CC-:B------:R-:W-:Y:S01]  /*8740*/  FFMA2 R136, R6.F32x2.HI_LO, R179.reuse.F32, R160.reuse.F32 ;  /* 0x000000b306887249 */ /* 0x180fe200012000a0 */
[----:B------:R-:W-:Y:S01]  /*8750*/  F2FP.SATFINITE.E4M3.F32.PACK_AB_MERGE_C R7, R103, R102, RZ ;  /* 0x000000666707723e */ /* 0x000fe200048070ff */
[-CC-:B------:R-:W-:Y:S02]  /*8760*/  FFMA2 R40, R40.F32x2.HI_LO, R179.reuse.F32, R160.reuse.F32 ;  /* 0x000000b328287249 */ /* 0x180fe400012000a0 */
[-CC-:B------:R-:W-:Y:S01]  /*8770*/  FFMA2 R42, R42.F32x2.HI_LO, R179.reuse.F32, R160.reuse.F32 ;  /* 0x000000b32a2a7249 */ /* 0x180fe200012000a0 */
[----:B------:R-:W3:Y:S01]  /*8780*/  MUFU.EX2 R109, R109 ;  /* 0x0000006d006d7308 */ /* 0x000ee20000000800 */
[----:B0-----:R-:W-:Y:S01]  /*8790*/  F2FP.SATFINITE.E4M3.F32.PACK_AB_MERGE_C R6, R107, R106, RZ ;  /* 0x0000006a6b06723e */ /* 0x001fe200048070ff */
[-CC-:B------:R-:W-:Y:S01]  /*87a0*/  FFMA2 R44, R44.F32x2.HI_LO, R179.reuse.F32, R160.reuse.F32 ;  /* 0x000000b32c2c7249 */ /* 0x180fe200012000a0 */
[----:B------:R-:W-:Y:S01]  /*87b0*/  PRMT R4, R4, 0x5410, R7 ;  /* 0x0000541004047816 */ /* 0x000fe20000000007 */
[-C--:B------:R-:W-:Y:S01]  /*87c0*/  FFMA2 R46, R46.F32x2.HI_LO, R179.reuse.F32, R160.F32 ;  /* 0x000000b32e2e7249 */ /* 0x080fe200012000a0 */
[----:B------:R-:W-:Y:S01]  /*87d0*/  PRMT R5, R5, 0x5410, R6 ;  /* 0x0000541005057816 */ /* 0x000fe20000000006 */
[----:B------:R-:W-:-:S02]  /*87e0*/  FFMA2 R48, R48.F32x2.HI_LO, R179.F32, R160.F32 ;  /* 0x000000b330307249 */ /* 0x000fc400012000a0 */
[----:B------:R-:W-:Y:S01]  /*87f0*/  MUFU.EX2 R110, R110 ;  /* 0x0000006e006e7308 */ /* 0x000fe20000000800 */
[-CC-:B------:R-:W-:Y:S02]  /*8800*/  FFMA2 R50, R50.F32x2.HI_LO, R179.reuse.F32, R160.reuse.F32 ;  /* 0x000000b332327249 */ /* 0x180fe400012000a0 */
[-CC-:B------:R-:W-:Y:S02]  /*8810*/  FFMA2 R52, R52.F32x2.HI_LO, R179.reuse.F32, R160.reuse.F32 ;  /* 0x000000b334347249 */ /* 0x180fe400012000a0 */
[-CC-:B------:R-:W-:Y:S02]  /*8820*/  FFMA2 R54, R54.F32x2.HI_LO, R179.reuse.F32, R160.reuse.F32 ;  /* 0x000000b336367249 */ /* 0x180fe400012000a0 */
[-CC-:B------:R-:W-:Y:S01]  /*8830*/  FFMA2 R138, R8.F32x2.HI_LO, R179.reuse.F32, R160.reuse.F32 ;  /* 0x000000b3088a7249 */ /* 0x180fe200012000a0 */
[----:B------:R-:W0:Y:S01]  /*8840*/  MUFU.EX2 R111, R111 ;  /* 0x0000006f006f7308 */ /* 0x000e220000000800 */
[-CC-:B------:R-:W-:Y:S01]  /*8850*/  FFMA2 R140, R10.F32x2.HI_LO, R179.reuse.F32, R160.reuse.F32 ;  /* 0x000000b30a8c7249 */ /* 0x180fe200012000a0 */
[----:B---3--:R-:W-:Y:S01]  /*8860*/  F2FP.SATFINITE.E4M3.F32.PACK_AB_MERGE_C R6, R109, R108, RZ ;  /* 0x0000006c6d06723e */ /* 0x008fe200048070ff */
        /* <DEDUP_REMOVED lines=8> */
[----:B------:R-:W3:Y:S01]  /*88f0*/  MUFU.EX2 R113, R113 ;  /* 0x0000007100717308 */ /* 0x000ee20000000800 */
[----:B0-----:R-:W-:Y:S01]  /*8900*/  F2FP.SATFINITE.E4M3.F32.PACK_AB_MERGE_C R11, R111, R110, RZ ;  /* 0x0000006e6f0b723e */ /* 0x001fe200048070ff */
[----:B------:R-:W-:-:S02]  /*8910*/  FFMA2 R144, R14.F32x2.HI_LO, R179.F32, R160.F32 ;  /* 0x000000b30e907249 */ /* 0x000fc400012000a0 */
[-CC-:B------:R-:W-:Y:S01]  /*8920*/  FFMA2 R146, R16.F32x2.HI_LO, R179.reuse.F32, R160.reuse.F32 ;  /* 0x000000b310927249 */ /* 0x180fe200012000a0 */
[----:B------:R-:W-:Y:S01]  /*8930*/  PRMT R6, R6, 0x5410, R11 ;  /* 0x0000541006067816 */ /* 0x000fe2000000000b */
[-CC-:B------:R-:W-:Y:S02]  /*8940*/  FFMA2 R148, R18.F32x2.HI_LO, R179.reuse.F32, R160.reuse.F32 ;  /* 0x000000b312947249 */ /* 0x180fe400012000a0 */
[----:B------:R-:W-:Y:S01]  /*8950*/  MUFU.EX2 R114, R114 ;  /* 0x0000007200727308 */ /* 0x000fe20000000800 */
[-CC-:B------:R-:W-:Y:S02]  /*8960*/  FFMA2 R150, R20.F32x2.HI_LO, R179.reuse.F32, R160.reuse.F32 ;  /* 0x000000b314967249 */ /* 0x180fe400012000a0 */
[-CC-:B------:R-:W-:Y:S02]  /*8970*/  FFMA2 R152, R22.F32x2.HI_LO, R179.reuse.F32, R160.reuse.F32 ;  /* 0x000000b316987249 */ /* 0x180fe400012000a0 */
[-CC-:B------:R-:W-:Y:S02]  /*8980*/  FFMA2 R154, R24.F32x2.HI_LO, R179.reuse.F32, R160.reuse.F32 ;  /* 0x000000b3189a7249 */ /* 0x180fe400012000a0 */
[-CC-:B------:R-:W-:Y:S01]  /*8990*/  FFMA2 R156, R26.F32x2.HI_LO, R179.reuse.F32, R160.reuse.F32 ;  /* 0x000000b31a9c7249 */ /* 0x180fe200012000a0 */
[----:B------:R-:W0:Y:S01]  /*89a0*/  MUFU.EX2 R115, R115 ;  /* 0x0000007300737308 */ /* 0x000e220000000800 */
[----:B---3--:R-:W-:Y:S01]  /*89b0*/  F2FP.SATFINITE.E4M3.F32.PACK_AB_MERGE_C R7, R113, R112, RZ ;  /* 0x000000707107723e */ /* 0x008fe200048070ff */
[----:B------:R-:W-:-:S02]  /*89c0*/  FFMA2 R158, R28.F32x2.HI_LO, R179.F32, R160.F32 ;  /* 0x000000b31c9e7249 */ /* 0x000fc400012000a0 */
[-CC-:B------:R-:W-:Y:S02]  /*89d0*/  FFMA2 R164, R30.F32x2.HI_LO, R179.reuse.F32, R160.reuse.F32 ;  /* 0x000000b31ea47249 */ /* 0x180fe400012000a0 */
[-CC-:B------:R-:W-:Y:S02]  /*89e0*/  FFMA2 R162, R32.F32x2.HI_LO, R179.reuse.F32, R160.reuse.F32 ;  /* 0x000000b320a27249 */ /* 0x180fe400012000a0 */
[----:B------:R-:W-:Y:S01]  /*89f0*/  MUFU.EX2 R116, R116 ;  /* 0x0000007400747308 */ /* 0x000fe20000000800 */
[----:B--2---:R-:W-:-:S07]  /*8a00*/  FFMA2 R160, R34.F32x2.HI_LO, R179.F32, R160.F32 ;  /* 0x000000b322a07249 */ /* 0x004fce00012000a0 */
[----:B------:R-:W2:Y:S01]  /*8a10*/  MUFU.EX2 R117, R117 ;  /* 0x0000007500757308 */ /* 0x000ea20000000800 */
[----:B0-----:R-:W-:-:S04]  /*8a20*/  F2FP.SATFINITE.E4M3.F32.PACK_AB_MERGE_C R10, R115, R114, RZ ;  /* 0x00000072730a723e */ /* 0x001fc800048070ff */
[----:B------:R-:W-:-:S03]  /*8a30*/  PRMT R7, R7, 0x5410, R10 ;  /* 0x0000541007077816 */ /* 0x000fc6000000000a */
[----:B------:R-:W-:Y:S08]  /*8a40*/  MUFU.EX2 R118, R118 ;  /* 0x0000007600767308 */ /* 0x000ff00000000800 */
[----:B------:R-:W0:Y:S01]  /*8a50*/  MUFU.EX2 R119, R119 ;  /* 0x0000007700777308 */ /* 0x000e220000000800 */
[----:B--2---:R-:W-:-:S07]  /*8a60*/  F2FP.SATFINITE.E4M3.F32.PACK_AB_MERGE_C R8, R117, R116, RZ ;  /* 0x000000747508723e */ /* 0x004fce00048070ff */
[----:B------:R-:W-:Y:S08]  /*8a70*/  MUFU.EX2 R120, R120 ;  /* 0x0000007800787308 */ /* 0x000ff00000000800 */
        /* <DEDUP_REMOVED lines=187> */
[----:B--2---:R-:W-:Y:S02]  /*9630*/  F2FP.SATFINITE.E4M3.F32.PACK_AB_MERGE_C R35, R163, R162, RZ ;  /* 0x000000a2a323723e */ /* 0x004fe400048070ff */
[----:B0-----:R-:W-:-:S04]  /*9640*/  F2FP.SATFINITE.E4M3.F32.PACK_AB_MERGE_C R186, R161, R160, RZ ;  /* 0x000000a0a1ba723e */ /* 0x001fc800048070ff */
[----:B------:R-:W-:Y:S01]  /*9650*/  PRMT R35, R35, 0x5410, R186 ;  /* 0x0000541023237816 */ /* 0x000fe200000000ba */
[----:B-1--4-:R-:W-:Y:S06]  /*9660*/  @!P2 BRA `(.L_x_102) ;  /* 0x0000003c00b4a947 */ /* 0x012fec0003800000 */
.L_x_196:
[----:B------:R-:W-:Y:S05]  /*9670*/  BSYNC B0 ;  /* 0x0000000000007941 */ /* 0x000fea0003800000 */
.L_x_101:
[----:B------:R-:W-:Y:S01]  /*9680*/  FADD R132, -R133, R132 ;  /* 0x0000008485847221 */ /* 0x000fe20000000100 */
[----:B------:R-:W-:Y:S01]  /*9690*/  FADD2 R36, R36.F32x2.HI_LO, RZ.F32 ;  /* 0x000000ff2424724b */ /* 0x000fe20000200000 */
[----:B------:R-:W-:Y:S01]  /*96a0*/  IADD3 R175, PT, PT, R175, 0x1, RZ ;  /* 0x00000001afaf7810 */ /* 0x000fe20007ffe0ff */
[----:B------:R-:W-:Y:S01]  /*96b0*/  FADD2 R68, R68.F32x2.HI_LO, RZ.F32 ;  /* 0x000000ff4444724b */ /* 0x000fe20000200000 */
[----:B------:R-:W-:Y:S01]  /*96c0*/  R2UR UR8, R170 ;  /* 0x00000000aa0872ca */ /* 0x000fe200000e0000 */
[----:B------:R-:W-:Y:S01]  /*96d0*/  FMUL R132, R132, R179 ;  /* 0x000000b384847220 */ /* 0x000fe20000400000 */
[----:B------:R-:W-:Y:S01]  /*96e0*/  FADD2 R36, R36.F32x2.HI_LO, R38.F32x2.HI_LO ;  /* 0x000000262424724b */ /* 0x000fe20000000000 */
[----:B------:R-:W-:Y:S01]  /*96f0*/  ISETP.NE.AND P1, PT, R175, RZ, PT ;  /* 0x000000ffaf00720c */ /* 0x000fe20003f25270 */
[----:B------:R-:W-:Y:S01]  /*9700*/  FADD2 R134, R134.F32x2.HI_LO, RZ.F32 ;  /* 0x000000ff8686724b */ /* 0x000fe20000200000 */
[----:B------:R-:W-:Y:S01]  /*9710*/  IADD3 R174, PT, PT, R174, 0x1, RZ ;  /* 0x00000001aeae7810 */ /* 0x000fe20007ffe0ff */
[----:B------:R-:W-:Y:S01]  /*9720*/  FADD2 R68, R68.F32x2.HI_LO, R70.F32x2.HI_LO ;  /* 0x000000464444724b */ /* 0x000fe20000000000 */
[----:B------:R-:W1:Y:S01]  /*9730*/  MUFU.EX2 R132, R132 ;  /* 0x0000008400847308 */ /* 0x000e620000000800 */
[----:B------:R-:W-:Y:S01]  /*9740*/  FADD2 R134, R134.F32x2.HI_LO, R136.F32x2.HI_LO ;  /* 0x000000888686724b */ /* 0x000fe20000000000 */
[----:B0-----:R-:W-:Y:S01]  /*9750*/  IADD3 R181, PT, PT, R181, 0x80, RZ ;  /* 0x00000080b5b57810 */ /* 0x001fe20007ffe0ff */
[----:B------:R-:W-:Y:S01]  /*9760*/  FADD2 R68, R68.F32x2.HI_LO, R72.F32x2.HI_LO ;  /* 0x000000484444724b */ /* 0x000fe20000000000 */
[----:B------:R-:W-:Y:S01]  /*9770*/  ISETP.NE.AND P2, PT, R174, 0x2, PT ;  /* 0x00000002ae00780c */ /* 0x000fe20003f45270 */
[----:B------:R-:W-:Y:S01]  /*9780*/  FADD2 R36, R36.F32x2.HI_LO, R40.F32x2.HI_LO ;  /* 0x000000282424724b */ /* 0x000fe20000000000 */
[----:B------:R-:W-:Y:S01]  /*9790*/  PRMT R181, R0, 0x654, R181 ;  /* 0x0000065400b57816 */ /* 0x000fe200000000b5 */
[----:B------:R-:W-:Y:S01]  /*97a0*/  FADD2 R134, R134.F32x2.HI_LO, R138.F32x2.HI_LO ;  /* 0x0000008a8686724b */ /* 0x000fe20000000000 */
[----:B------:R0:W-:Y:S01]  /*97b0*/  STTM.x32 tmem[UR8], R4 ;  /* 0x00000004000079ed */ /* 0x0001e200082c0008 */
[----:B------:R-:W-:Y:S01]  /*97c0*/  FADD2 R68, R68.F32x2.HI_LO, R74.F32x2.HI_LO ;  /* 0x0000004a4444724b */ /* 0x000fe20000000000 */
[----:B------:R-:W2:Y:S01]  /*97d0*/  FENCE.VIEW.ASYNC.T ;  /* 0x00000000000073c6 */ /* 0x000ea20000000200 */
[----:B------:R-:W-:Y:S01]  /*97e0*/  FADD2 R36, R36.F32x2.HI_LO, R42.F32x2.HI_LO ;  /* 0x0000002a2424724b */ /* 0x000fe20000000000 */
[----:B--2---:R2:W-:Y:S01]  /*97f0*/  SYNCS.ARRIVE.TRANS64.RED.ART0 RZ, [R181+URZ], R168 ;  /* 0x000000a8b5ff79a7 */ /* 0x0045e200085004ff */
[----:B------:R-:W-:Y:S01]  /*9800*/  FADD2 R134, R134.F32x2.HI_LO, R140.F32x2.HI_LO ;  /* 0x0000008c8686724b */ /* 0x000fe20000000000 */
[----:B------:R-:W-:Y:S01]  /*9810*/  IADD3 R171, PT, PT, R171, 0x1, RZ ;  /* 0x00000001abab7810 */ /* 0x000fe20007ffe0ff */
[----:B------:R-:W-:Y:S01]  /*9820*/  FADD2 R68, R68.F32x2.HI_LO, R76.F32x2.HI_LO ;  /* 0x0000004c4444724b */ /* 0x000fe20000000000 */
[----:B------:R-:W-:Y:S01]  /*9830*/  IADD3 R173, PT, PT, R173, 0x80, RZ ;  /* 0x00000080adad7810 */ /* 0x000fe20007ffe0ff */
[----:B-1----:R-:W-:Y:S01]  /*9840*/  FMUL R39, R132, 0.5 ;  /* 0x3f00000084277820 */ /* 0x002fe20000400000 */
[----:B------:R-:W-:Y:S01]  /*9850*/  FADD2 R36, R36.F32x2.HI_LO, R44.F32x2.HI_LO ;  /* 0x0000002c2424724b */ /* 0x000fe20000000000 */
[----:B------:R-:W-:Y:S01]  /*9860*/  SEL R182, R182, RZ, P0 ;  /* 0x000000ffb6b67207 */ /* 0x000fe20000000000 */
[----:B------:R-:W-:Y:S01]  /*9870*/  FADD2 R134, R134.F32x2.HI_LO, R142.F32x2.HI_LO ;  /* 0x0000008e8686724b */ /* 0x000fe20000000000 */
[----:B------:R-:W-:Y:S01]  /*9880*/  MOV R132, R177 ;  /* 0x000000b100847202 */ /* 0x000fe20000000f00 */
[----:B------:R-:W-:Y:S01]  /*9890*/  FMUL R39, R39, R178 ;  /* 0x000000b227277220 */ /* 0x000fe20000400000 */
[----:B------:R-:W-:Y:S01]  /*98a0*/  FADD2 R68, R68.F32x2.HI_LO, R78.F32x2.HI_LO ;  /* 0x0000004e4444724b */ /* 0x000fe20000000000 */
[----:B------:R-:W-:Y:S01]  /*98b0*/  SEL R174, R174, RZ, P2 ;  /* 0x000000ffaeae7207 */ /* 0x000fe20001000000 */
[----:B------:R-:W-:-:S02]  /*98c0*/  FADD2 R36, R36.F32x2.HI_LO, R46.F32x2.HI_LO ;  /* 0x0000002e2424724b */ /* 0x000fc40000000000 */
[----:B------:R-:W-:Y:S01]  /*98d0*/  FADD2 R100, R39.F32, R100.F32x2.HI_LO ;  /* 0x000000642764724b */ /* 0x000fe20000040000 */
[----:B------:R-:W-:Y:S01]  /*98e0*/  SEL R39, RZ, 0x1, P0 ;  /* 0x00000001ff277807 */ /* 0x000fe20000000000 */
[----:B------:R-:W-:Y:S02]  /*98f0*/  FADD2 R134, R134.F32x2.HI_LO, R144.F32x2.HI_LO ;  /* 0x000000908686724b */ /* 0x000fe40000000000 */
[----:B------:R-:W-:Y:S01]  /*9900*/  FADD2 R100, R100.F32x2.HI_LO, R102.F32x2.HI_LO ;  /* 0x000000666464724b */ /* 0x000fe20000000000 */
[----:B------:R-:W-:Y:S01]  /*9910*/  LOP3.LUT R172, R172, R39, RZ, 0x3c, !PT ;  /* 0x00000027acac7212 */ /* 0x000fe200078e3cff */
[----:B------:R-:W-:Y:S02]  /*9920*/  FADD2 R68, R68.F32x2.HI_LO, R80.F32x2.HI_LO ;  /* 0x000000504444724b */ /* 0x000fe40000000000 */
[----:B------:R-:W-:Y:S02]  /*9930*/  FADD2 R100, R100.F32x2.HI_LO, R104.F32x2.HI_LO ;  /* 0x000000686464724b */ /* 0x000fe40000000000 */
[----:B------:R-:W-:-:S02]  /*9940*/  FADD2 R36, R36.F32x2.HI_LO, R48.F32x2.HI_LO ;  /* 0x000000302424724b */ /* 0x000fc40000000000 */
[----:B------:R-:W-:Y:S02]  /*9950*/  FADD2 R100, R100.F32x2.HI_LO, R106.F32x2.HI_LO ;  /* 0x0000006a6464724b */ /* 0x000fe40000000000 */
[----:B------:R-:W-:Y:S02]  /*9960*/  FADD2 R134, R134.F32x2.HI_LO, R146.F32x2.HI_LO ;  /* 0x000000928686724b */ /* 0x000fe40000000000 */
[----:B------:R-:W-:Y:S02]  /*9970*/  FADD2 R100, R100.F32x2.HI_LO, R108.F32x2.HI_LO ;  /* 0x0000006c6464724b */ /* 0x000fe40000000000 */
        /* <DEDUP_REMOVED lines=24> */
[----:B------:R-:W-:Y:S01]  /*9b00*/  FADD2 R134, R134.F32x2.HI_LO, R158.F32x2.HI_LO ;  /* 0x0000009e8686724b */ /* 0x000fe20000000000 */
[----:B0-----:R-:W-:Y:S01]  /*9b10*/  SEL R4, RZ, 0x1, P2 ;  /* 0x00000001ff047807 */ /* 0x001fe20001000000 */
[----:B------:R-:W-:Y:S02]  /*9b20*/  FADD2 R100, R100.F32x2.HI_LO, R124.F32x2.HI_LO ;  /* 0x0000007c6464724b */ /* 0x000fe40000000000 */
[----:B------:R-:W-:Y:S01]  /*9b30*/  FADD2 R68, R68.F32x2.HI_LO, R94.F32x2.HI_LO ;  /* 0x0000005e4444724b */ /* 0x000fe20000000000 */
[----:B------:R-:W-:Y:S01]  /*9b40*/  LOP3.LUT R167, R167, R4, RZ, 0x3c, !PT ;  /* 0x00000004a7a77212 */ /* 0x000fe200078e3cff */
        /* <DEDUP_REMOVED lines=12> */
[----:B------:R-:W-:-:S04]  /*9c10*/  FADD2 R68, R100.F32x2.HI_LO, R68.F32x2.HI_LO ;  /* 0x000000446444724b */ /* 0x000fc80000000000 */
[----:B------:R-:W-:-:S04]  /*9c20*/  FADD2 R36, R68.F32x2.HI_LO, R36.F32x2.HI_LO ;  /* 0x000000244424724b */ /* 0x000fc80000000000 */
[----:B------:R-:W-:Y:S01]  /*9c30*/  FADD R178, R36, R37 ;  /* 0x0000002524b27221 */ /* 0x000fe20000000000 */
[----:B--2---:R-:W-:Y:S06]  /*9c40*/  @P1 BRA `(.L_x_103) ;  /* 0xffffffbc00b81947 */ /* 0x004fec000383ffff */
[----:B------:R-:W-:Y:S05]  /*9c50*/  BSYNC B1 ;  /* 0x0000000000017941 */ /* 0x000fea0003800000 */
.L_x_94:
[----:B------:R-:W-:Y:S02]  /*9c60*/  IADD3 R174, PT, PT, R174, 0x1, RZ ;  /* 0x00000001aeae7810 */ /* 0x000fe40007ffe0ff */
[----:B------:R-:W-:Y:S02]  /*9c70*/  IADD3 R180, PT, PT, R180, 0x1, RZ ;  /* 0x00000001b4b47810 */ /* 0x000fe40007ffe0ff */
.L_x_93:
[----:B------:R-:W0:Y:S01]  /*9c80*/  S2R R5, SR_CgaCtaId ;  /* 0x0000000000057919 */ /* 0x000e220000008800 */
[----:B------:R-:W-:Y:S01]  /*9c90*/  MOV R4, 0x400 ;  /* 0x0000040000047802 */ /* 0x000fe20000000f00 */
[----:B------:R-:W-:Y:S01]  /*9ca0*/  IMAD.MOV.U32 R10, RZ, RZ, -0x80000000 ;  /* 0x80000000ff0a7424 */ /* 0x000fe200078e00ff */
[----:B------:R-:W1:Y:S01]  /*9cb0*/  LDCU UR8, c[0x0][0x440] ;  /* 0x00008800ff0877ac */ /* 0x000e620008000800 */
[----:B------:R-:W2:Y:S01]  /*9cc0*/  S2R R8, SR_TID.X ;  /* 0x0000000000087919 */ /* 0x000ea20000002100 */
[----:B------:R3:W4:Y:S01]  /*9cd0*/  MUFU.LG2 R6, R178 ;  /* 0x000000b200067308 */ /* 0x0007220000000c00 */
[----:B------:R-:W5:Y:S01]  /*9ce0*/  S2R R9, SR_CTAID.X ;  /* 0x0000000000097919 */ /* 0x000f620000002500 */
[----:B0-----:R-:W-:-:S04]  /*9cf0*/  LEA R5, R5, R4, 0x18 ;  /* 0x0000000405057211 */ /* 0x001fc800078ec0ff */
[----:B------:R-:W0:Y:S01]  /*9d00*/  SYNCS.PHASECHK.TRANS64.TRYWAIT P1, [R5+URZ+0xc8], R10 ;  /* 0x0000c80a050075a7 */ /* 0x000e2200080211ff */
[----:B--2---:R-:W-:Y:S02]  /*9d10*/  IMAD.SHL.U32 R7, R8, 0x4, RZ ;  /* 0x0000000408077824 */ /* 0x004fe400078e00ff */
[----:B------:R-:W-:Y:S01]  /*9d20*/  VIADD R4, R5, 0x18f ;  /* 0x0000018f05047836 */ /* 0x000fe20000000000 */
[----:B-----5:R-:W-:Y:S02]  /*9d30*/  LEA R8, R9, R8, 0x7 ;  /* 0x0000000809087211 */ /* 0x020fe400078e38ff */
[----:B------:R-:W-:Y:S02]  /*9d40*/  LOP3.LUT R7, R7, 0x1fc, RZ, 0xc0, !PT ;  /* 0x000001fc07077812 */ /* 0x000fe400078ec0ff */
[----:B------:R-:W-:Y:S02]  /*9d50*/  LOP3.LUT R4, R4, 0xfffffd80, RZ, 0xc0, !PT ;  /* 0xfffffd8004047812 */ /* 0x000fe400078ec0ff */
[----:B-1----:R-:W-:-:S03]  /*9d60*/  ISETP.GE.AND P0, PT, R8, UR8, PT ;  /* 0x0000000808007c0c */ /* 0x002fc6000bf06270 */
[----:B------:R-:W-:Y:S02]  /*9d70*/  IMAD.IADD R7, R4, 0x1, R7 ;  /* 0x0000000104077824 */ /* 0x000fe400078e0207 */
[----:B------:R-:W-:Y:S01]  /*9d80*/  HFMA2 R4, -RZ, RZ, 0, 5.9604644775390625e-08 ;  /* 0x00000001ff047431 */ /* 0x000fe200000001ff */
[----:B0--34-:R-:W-:Y:S07]  /*9d90*/  @!P1 BRA `(.L_x_104) ;  /* 0x0000003800009947 */ /* 0x019fee0003800000 */
.L_x_197:
[----:B------:R1:W-:Y:S01]  /*9da0*/  STS [R7+0x18000], R178 ;  /* 0x018000b207007388 */ /* 0x0003e20000000800 */
[----:B------:R-:W2:Y:S01]  /*9db0*/  LDCU UR8, c[0x0][0x65c] ;  /* 0x0000cb80ff0877ac */ /* 0x000ea20008000800 */
[----:B------:R-:W-:Y:S01]  /*9dc0*/  FMUL R6, R6, 0.69314718246459960938 ;  /* 0x3f31721806067820 */ /* 0x000fe20000400000 */
[----:B------:R-:W-:Y:S01]  /*9dd0*/  BSSY.RECONVERGENT B0, `(.L_x_92) ;  /* 0x0000035000007945 */ /* 0x000fe20003800200 */
[----:B------:R3:W-:Y:S06]  /*9de0*/  MEMBAR.ALL.CTA ;  /* 0x0000000000007992 */ /* 0x0007ec0000008000 */
[----:B---3--:R-:W3:Y:S01]  /*9df0*/  FENCE.VIEW.ASYNC.S ;  /* 0x00000000000073c6 */ /* 0x008ee20000000000 */
[----:B--2---:R-:W-:Y:S01]  /*9e00*/  FFMA R177, R177, UR8, R6 ;  /* 0x00000008b1b17c23 */ /* 0x004fe20008000006 */
[----:B---3--:R1:W-:Y:S01]  /*9e10*/  SYNCS.ARRIVE.TRANS64.ART0 RZ, [R5+URZ+0xc0], R4 ;  /* 0x0000c00405ff79a7 */ /* 0x0083e200085000ff */
[----:B------:R-:W-:Y:S05]  /*9e20*/  @P0 BRA `(.L_x_105) ;  /* 0x0000000000bc0947 */ /* 0x000fea0003800000 */
[----:B-1----:R-:W1:Y:S01]  /*9e30*/  LDC R7, c[0x0][0x630] ;  /* 0x00018c00ff077b82 */ /* 0x002e620000000800 */
[----:B------:R-:W2:Y:S01]  /*9e40*/  S2R R6, SR_CTAID.Y ;  /* 0x0000000000067919 */ /* 0x000ea20000002600 */
[----:B------:R-:W-:Y:S01]  /*9e50*/  MOV R10, RZ ;  /* 0x000000ff000a7202 */ /* 0x000fe20000000f00 */
[----:B------:R-:W3:Y:S05]  /*9e60*/  LDCU.128 UR8, c[0x0][0x640] ;  /* 0x0000c800ff0877ac */ /* 0x000eea0008000c00 */
[----:B------:R-:W4:Y:S08]  /*9e70*/  S2UR UR16, SR_CTAID.Z ;  /* 0x00000000001079c3 */ /* 0x000f300000002700 */
[----:B------:R-:W5:Y:S01]  /*9e80*/  LDC.64 R14, c[0x0][0x358] ;  /* 0x0000d600ff0e7b82 */ /* 0x000f620000000a00 */
[----:B-1----:R-:W-:-:S04]  /*9e90*/  IABS R9, R7 ;  /* 0x0000000700097213 */ /* 0x002fc80000000000 */
[----:B------:R-:W1:Y:S08]  /*9ea0*/  I2F.RP R12, R9 ;  /* 0x00000009000c7306 */ /* 0x000e700000209400 */
[----:B01----:R-:W0:Y:S02]  /*9eb0*/  MUFU.RCP R11, R12 ;  /* 0x0000000c000b7308 */ /* 0x003e240000001000 */
[----:B0-----:R-:W-:-:S06]  /*9ec0*/  VIADD R11, R11, 0xffffffe ;  /* 0x0ffffffe0b0b7836 */ /* 0x001fcc0000000000 */
[----:B------:R-:W0:Y:S02]  /*9ed0*/  F2I.FTZ.U32.TRUNC.NTZ R11, R11 ;  /* 0x0000000b000b7305 */ /* 0x000e24000021f000 */
[----:B0-----:R-:W-:-:S04]  /*9ee0*/  IMAD.MOV R4, RZ, RZ, -R11 ;  /* 0x000000ffff047224 */ /* 0x001fc800078e0a0b */
[----:B------:R-:W-:Y:S01]  /*9ef0*/  IMAD R5, R4, R9, RZ ;  /* 0x0000000904057224 */ /* 0x000fe200078e02ff */
[----:B--2---:R-:W-:-:S03]  /*9f00*/  IABS R4, R6 ;  /* 0x0000000600047213 */ /* 0x004fc60000000000 */
[----:B------:R-:W-:-:S06]  /*9f10*/  IMAD.HI.U32 R5, R11, R5, R10 ;  /* 0x000000050b057227 */ /* 0x000fcc00078e000a */
[----:B------:R-:W-:-:S04]  /*9f20*/  IMAD.HI.U32 R10, R5, R4, RZ ;  /* 0x00000004050a7227 */ /* 0x000fc800078e00ff */
[----:B------:R-:W-:-:S04]  /*9f30*/  IMAD.MOV R5, RZ, RZ, -R10 ;  /* 0x000000ffff057224 */ /* 0x000fc800078e0a0a */
[----:B------:R-:W-:-:S05]  /*9f40*/  IMAD R4, R9, R5, R4 ;  /* 0x0000000509047224 */ /* 0x000fca00078e0204 */
[----:B------:R-:W-:-:S13]  /*9f50*/  ISETP.GT.U32.AND P1, PT, R9, R4, PT ;  /* 0x000000040900720c */ /* 0x000fda0003f24070 */
[-C--:B------:R-:W-:Y:S01]  /*9f60*/  @!P1 IADD3 R4, PT, PT, R4, -R9.reuse, RZ ;  /* 0x8000000904049210 */ /* 0x080fe20007ffe0ff */
[----:B------:R-:W-:Y:S01]  /*9f70*/  @!P1 VIADD R10, R10, 0x1 ;  /* 0x000000010a0a9836 */ /* 0x000fe20000000000 */
[----:B------:R-:W-:Y:S02]  /*9f80*/  ISETP.NE.AND P1, PT, R7, RZ, PT ;  /* 0x000000ff0700720c */ /* 0x000fe40003f25270 */
[----:B------:R-:W-:Y:S02]  /*9f90*/  ISETP.GE.U32.AND P2, PT, R4, R9, PT ;  /* 0x000000090400720c */ /* 0x000fe40003f46070 */
[----:B------:R-:W4:Y:S01]  /*9fa0*/  LDC.64 R4, c[0x0][0x650] ;  /* 0x00019400ff047b82 */ /* 0x000f220000000a00 */
[----:B------:R-:W-:-:S04]  /*9fb0*/  LOP3.LUT R9, R6, R7, RZ, 0x3c, !PT ;  /* 0x0000000706097212 */ /* 0x000fc800078e3cff */
[----:B------:R-:W-:Y:S02]  /*9fc0*/  ISETP.GE.AND P0, PT, R9, RZ, PT ;  /* 0x000000ff0900720c */ /* 0x000fe40003f06270 */
[----:B------:R-:W-:-:S04]  /*9fd0*/  SHF.R.S32.HI R9, RZ, 0x1f, R8 ;  /* 0x0000001fff097819 */ /* 0x000fc80000011408 */
[----:B------:R-:W-:-:S07]  /*9fe0*/  @P2 IADD3 R10, PT, PT, R10, 0x1, RZ ;  /* 0x000000010a0a2810 */ /* 0x000fce0007ffe0ff */
[----:B------:R-:W-:Y:S01]  /*9ff0*/  @!P0 IMAD.MOV R10, RZ, RZ, -R10 ;  /* 0x000000ffff0a8224 */ /* 0x000fe200078e0a0a */
[----:B------:R-:W-:Y:S01]  /*a000*/  @!P1 LOP3.LUT R10, RZ, R7, RZ, 0x33, !PT ;  /* 0x00000007ff0a9212 */ /* 0x000fe200078e33ff */
[----:B----4-:R-:W-:-:S03]  /*a010*/  IMAD.WIDE.U32 R8, R4, UR16, R8 ;  /* 0x0000001004087c25 */ /* 0x010fc6000f8e0008 */
[----:B------:R-:W-:Y:S01]  /*a020*/  SHF.R.S32.HI R4, RZ, 0x1f, R10 ;  /* 0x0000001fff047819 */ /* 0x000fe2000001140a */
[----:B------:R-:W-:Y:S01]  /*a030*/  IMAD R9, R5, UR16, R9 ;  /* 0x0000001005097c24 */ /* 0x000fe2000f8e0209 */
[----:B------:R-:W0:Y:S03]  /*a040*/  LDCU.64 UR16, c[0x0][0x620] ;  /* 0x0000c400ff1077ac */ /* 0x000e260008000a00 */
[----:B---3--:R-:W-:Y:S02]  /*a050*/  IMAD R5, R4, UR10, RZ ;  /* 0x0000000a04057c24 */ /* 0x008fe4000f8e02ff */
[----:B------:R-:W-:Y:S01]  /*a060*/  IMAD.WIDE.U32 R8, R10, UR10, R8 ;  /* 0x0000000a0a087c25 */ /* 0x000fe2000f8e0008 */
[----:B-----5:R-:W-:-:S03]  /*a070*/  R2UR UR10, R14 ;  /* 0x000000000e0a72ca */ /* 0x020fc600000e0000 */
[C---:B------:R-:W-:Y:S01]  /*a080*/  IMAD R4, R10.reuse, UR11, R5 ;  /* 0x0000000b0a047c24 */ /* 0x040fe2000f8e0205 */
[----:B------:R-:W-:Y:S02]  /*a090*/  IADD3 R10, PT, PT, -R10, RZ, RZ ;  /* 0x000000ff0a0a7210 */ /* 0x000fe40007ffe1ff */
[----:B------:R-:W-:Y:S01]  /*a0a0*/  R2UR UR11, R15 ;  /* 0x000000000f0b72ca */ /* 0x000fe200000e0000 */
[----:B------:R-:W-:Y:S02]  /*a0b0*/  IMAD.IADD R9, R9, 0x1, R4 ;  /* 0x0000000109097824 */ /* 0x000fe400078e0204 */
[----:B------:R-:W-:-:S04]  /*a0c0*/  IMAD R10, R7, R10, R6 ;  /* 0x0000000a070a7224 */ /* 0x000fc800078e0206 */
[----:B------:R-:W-:-:S04]  /*a0d0*/  IMAD.WIDE.U32 R8, R10, UR8, R8 ;  /* 0x000000080a087c25 */ /* 0x000fc8000f8e0008 */
[----:B------:R-:W-:Y:S01]  /*a0e0*/  IMAD R10, R10, UR9, R9 ;  /* 0x000000090a0a7c24 */ /* 0x000fe2000f8e0209 */
[----:B0-----:R-:W-:-:S04]  /*a0f0*/  LEA R4, P0, R8, UR16, 0x2 ;  /* 0x0000001008047c11 */ /* 0x001fc8000f8010ff */
[----:B------:R-:W-:-:S05]  /*a100*/  LEA.HI.X R5, R8, UR17, R10, 0x2, P0 ;  /* 0x0000001108057c11 */ /* 0x000fca00080f140a */
[----:B------:R2:W-:Y:S04]  /*a110*/  STG.E desc[UR10][R4.64], R177 ;  /* 0x000000b104007986 */ /* 0x0005e8000c10190a */
.L_x_105:
[----:B------:R-:W-:Y:S05]  /*a120*/  BSYNC.RECONVERGENT B0 ;  /* 0x0000000000007941 */ /* 0x000fea0003800200 */
.L_x_92:
[----:B------:R-:W3:Y:S01]  /*a130*/  S2UR UR8, SR_CgaCtaId ;  /* 0x00000000000879c3 */ /* 0x000ee20000008800 */
[C---:B------:R-:W-:Y:S01]  /*a140*/  ISETP.NE.AND P0, PT, R174.reuse, 0x2, PT ;  /* 0x00000002ae00780c */ /* 0x040fe20003f05270 */
[----:B------:R-:W-:Y:S01]  /*a150*/  BSSY B0, `(.L_x_106) ;  /* 0x0000012000007945 */ /* 0x000fe20003800000 */
[----:B-12---:R-:W-:Y:S02]  /*a160*/  MOV R4, 0x400 ;  /* 0x0000040000047802 */ /* 0x006fe40000000f00 */
[----:B------:R-:W-:Y:S02]  /*a170*/  SEL R6, RZ, 0x1, P0 ;  /* 0x00000001ff067807 */ /* 0x000fe40000000000 */
[----:B------:R-:W-:Y:S02]  /*a180*/  SEL R174, R174, RZ, P0 ;  /* 0x000000ffaeae7207 */ /* 0x000fe40000000000 */
[----:B------:R-:W-:Y:S02]  /*a190*/  LOP3.LUT R167, R167, R6, RZ, 0x3c, !PT ;  /* 0x00000006a7a77212 */ /* 0x000fe400078e3cff */
[----:B------:R-:W-:-:S04]  /*a1a0*/  ISETP.NE.AND P0, PT, R180, 0x2, PT ;  /* 0x00000002b400780c */ /* 0x000fc80003f05270 */
[----:B------:R-:W-:Y:S02]  /*a1b0*/  SEL R7, RZ, 0x1, P0 ;  /* 0x00000001ff077807 */ /* 0x000fe40000000000 */
[----:B------:R-:W-:Y:S02]  /*a1c0*/  SEL R180, R180, RZ, P0 ;  /* 0x000000ffb4b47207 */ /* 0x000fe40000000000 */
[----:B------:R-:W-:Y:S01]  /*a1d0*/  LOP3.LUT R7, R166, R7, RZ, 0x3c, !PT ;  /* 0x00000007a6077212 */ /* 0x000fe200078e3cff */
[----:B0--3--:R-:W-:-:S04]  /*a1e0*/  IMAD.U32 R5, RZ, RZ, UR8 ;  /* 0x00000008ff057e24 */ /* 0x009fc8000f8e00ff */
[----:B------:R-:W-:Y:S01]  /*a1f0*/  IMAD.U32 R6, R7, -0x80000000, RZ ;  /* 0x8000000007067824 */ /* 0x000fe200078e00ff */
[----:B------:R0:W-:Y:S02]  /*a200*/  STL [R1], R5 ;  /* 0x0000000501007387 */ /* 0x0001e40000100800 */
[----:B0-----:R-:W-:Y:S01]  /*a210*/  LEA R5, R5, R4, 0x18 ;  /* 0x0000000405057211 */ /* 0x001fe200078ec0ff */
[----:B------:R-:W-:-:S04]  /*a220*/  IMAD.U32 R4, R167, -0x80000000, RZ ;  /* 0x80000000a7047824 */ /* 0x000fc800078e00ff */
[--C-:B------:R-:W-:Y:S02]  /*a230*/  IMAD R174, R174, 0x8, R5.reuse ;  /* 0x00000008aeae7824 */ /* 0x100fe400078e0205 */
[----:B------:R-:W-:Y:S02]  /*a240*/  IMAD R180, R180, 0x8, R5 ;  /* 0x00000008b4b47824 */ /* 0x000fe400078e0205 */
[----:B------:R-:W0:Y:S02]  /*a250*/  SYNCS.PHASECHK.TRANS64.TRYWAIT P1, [R174+URZ+0x90], R4 ;  /* 0x00009004ae0075a7 */ /* 0x000e2400080211ff */
[----:B0-----:R-:W-:Y:S05]  /*a260*/  @!P1 BRA `(.L_x_107) ;  /* 0x0000003000e89947 */ /* 0x001fea0003800000 */
.L_x_199:
[----:B------:R-:W-:Y:S05]  /*a270*/  BSYNC B0 ;  /* 0x0000000000007941 */ /* 0x000fea0003800000 */
.L_x_106:
[----:B------:R-:W1:Y:S01]  /*a280*/  SYNCS.PHASECHK.TRANS64.TRYWAIT P0, [R180+URZ+0xb0], R6 ;  /* 0x0000b006b40075a7 */ /* 0x000e6200080011ff */
[----:B------:R-:W-:Y:S01]  /*a290*/  BSSY B0, `(.L_x_90) ;  /* 0x0000003000007945 */ /* 0x000fe20003800000 */
[----:B------:R-:W-:-:S03]  /*a2a0*/  PLOP3.LUT P4, PT, PT, PT, PT, 0x8, 0x80 ;  /* 0x000000000080781c */ /* 0x000fc60003f8e170 */
[----:B-1----:R-:W-:Y:S10]  /*a2b0*/  @!P0 BRA `(.L_x_108) ;  /* 0x0000003000ec8947 */ /* 0x002ff40003800000 */
.L_x_201:
[----:B------:R-:W-:Y:S05]  /*a2c0*/  BSYNC B0 ;  /* 0x0000000000007941 */ /* 0x000fea0003800000 */
.L_x_90:
[----:B-1-34-:R-:W-:-:S04]  /*a2d0*/  LOP3.LUT R4, R3, 0xfffffffc, RZ, 0xc0, !PT ;  /* 0xfffffffc03047812 */ /* 0x01afc800078ec0ff */
[----:B------:R-:W-:-:S13]  /*a2e0*/  ISETP.NE.AND P0, PT, R4, 0x4, PT ;  /* 0x000000040400780c */ /* 0x000fda0003f05270 */
[----:B------:R-:W-:Y:S05]  /*a2f0*/  @P0 BRA `(.L_x_109) ;  /* 0x00000020000c0947 */ /* 0x000fea0003800000 */
[----:B------:R-:W-:-:S08]  /*a300*/  NOP ;  /* 0x0000000000007918 */ /* 0x000fd00000000000 */
[----:B------:R-:W1:-:S00]  /*a310*/  USETMAXREG.DEALLOC.CTAPOOL 0xa0 ;  /* 0x000000a0000079c8 */ /* 0x000e4000080e0500 */
[----:B-1----:R-:W-:Y:S05]  /*a320*/  @!P4 BRA `(.L_x_109) ;  /* 0x000000200000c947 */ /* 0x002fea0003800000 */
[----:B0-2---:R-:W0:Y:S01]  /*a330*/  LDC R5, c[0x0][0x5f4] ;  /* 0x00017d00ff057b82 */ /* 0x005e220000000800 */
[----:B------:R-:W-:Y:S01]  /*a340*/  MOV R68, 0x400 ;  /* 0x0000040000447802 */ /* 0x000fe20000000f00 */
[----:B------:R-:W1:Y:S01]  /*a350*/  S2R R76, SR_CTAID.Y ;  /* 0x00000000004c7919 */ /* 0x000e620000002600 */
[----:B------:R-:W-:Y:S01]  /*a360*/  IMAD.MOV.U32 R71, RZ, RZ, 0x1 ;  /* 0x00000001ff477424 */ /* 0x000fe200078e00ff */
[----:B------:R-:W2:Y:S04]  /*a370*/  S2R R70, SR_TID.X ;  /* 0x0000000000467919 */ /* 0x000ea80000002100 */
[----:B------:R-:W3:Y:S01]  /*a380*/  S2UR UR8, SR_CgaCtaId ;  /* 0x00000000000879c3 */ /* 0x000ee20000008800 */
[----:B------:R-:W4:Y:S07]  /*a390*/  S2R R72, SR_CTAID.X ;  /* 0x0000000000487919 */ /* 0x000f2e0000002500 */
[----:B------:R-:W5:Y:S01]  /*a3a0*/  LDC.64 R84, c[0x0][0x618] ;  /* 0x00018600ff547b82 */ /* 0x000f620000000a00 */
[----:B0-----:R-:W-:-:S04]  /*a3b0*/  IABS R4, R5 ;  /* 0x0000000500047213 */ /* 0x001fc80000000000 */
[----:B------:R-:W0:Y:S01]  /*a3c0*/  I2F.RP R7, R4 ;  /* 0x0000000400077306 */ /* 0x000e220000209400 */
[----:B---3--:R-:W-:Y:S02]  /*a3d0*/  IMAD.U32 R8, RZ, RZ, UR8 ;  /* 0x00000008ff087e24 */ /* 0x008fe4000f8e00ff */
[----:B------:R-:W5:Y:S01]  /*a3e0*/  S2UR UR8, SR_CTAID.Z ;  /* 0x00000000000879c3 */ /* 0x000f620000002700 */
[----:B-1----:R-:W-:Y:S02]  /*a3f0*/  IABS R9, R76 ;  /* 0x0000004c00097213 */ /* 0x002fe40000000000 */
[----:B------:R-:W-:Y:S01]  /*a400*/  LEA R68, R8, R68, 0x18 ;  /* 0x0000004408447211 */ /* 0x000fe200078ec0ff */
[----:B------:R1:W-:Y:S03]  /*a410*/  STL [R1], R8 ;  /* 0x0000000801007387 */ /* 0x0003e60000100800 */
[----:B------:R-:W3:Y:S01]  /*a420*/  SYNCS.PHASECHK.TRANS64.TRYWAIT P3, [R68+URZ+0xa0], RZ ;  /* 0x0000a0ff440075a7 */ /* 0x000ee200080611ff */
[----:B0-----:R0:W0:Y:S01]  /*a430*/  MUFU.RCP R6, R7 ;  /* 0x0000000700067308 */ /* 0x0010220000001000 */
[----:B-----5:R-:W-:Y:S01]  /*a440*/  IMAD.WIDE.U32 R86, R84, UR8, RZ ;  /* 0x0000000854567c25 */ /* 0x020fe2000f8e00ff */
[----:B0-----:R-:W0:Y:S03]  /*a450*/  LDC R7, c[0x0][0x500] ;  /* 0x00014000ff077b82 */ /* 0x001e260000000800 */
[----:B------:R-:W-:Y:S01]  /*a460*/  VIADD R10, R6, 0xffffffe ;  /* 0x0ffffffe060a7836 */ /* 0x000fe20000000000 */
[----:B-1----:R-:W-:Y:S01]  /*a470*/  LOP3.LUT R8, R76, R5, RZ, 0x3c, !PT ;  /* 0x000000054c087212 */ /* 0x002fe200078e3cff */
[----:B------:R-:W-:-:S02]  /*a480*/  IMAD R85, R85, UR8, R87 ;  /* 0x0000000855557c24 */ /* 0x000fc4000f8e0257 */
[----:B------:R-:W1:Y:S01]  /*a490*/  F2I.FTZ.U32.TRUNC.NTZ R11, R10 ;  /* 0x0000000a000b7305 */ /* 0x000e62000021f000 */
[----:B------:R-:W-:Y:S01]  /*a4a0*/  ISETP.GE.AND P1, PT, R8, RZ, PT ;  /* 0x000000ff0800720c */ /* 0x000fe20003f26270 */
[----:B-1----:R-:W-:Y:S02]  /*a4b0*/  IMAD.MOV R6, RZ, RZ, -R11 ;  /* 0x000000ffff067224 */ /* 0x002fe400078e0a0b */
[----:B------:R-:W-:Y:S02]  /*a4c0*/  IMAD.MOV.U32 R10, RZ, RZ, RZ ;  /* 0x000000ffff0a7224 */ /* 0x000fe400078e00ff */
[----:B------:R-:W-:Y:S01]  /*a4d0*/  IMAD R6, R6, R4, RZ ;  /* 0x0000000406067224 */ /* 0x000fe200078e02ff */
[----:B0-----:R-:W-:-:S03]  /*a4e0*/  ISETP.GT.AND P0, PT, R7, RZ, PT ;  /* 0x000000ff0700720c */ /* 0x001fc60003f04270 */
[----:B------:R-:W-:-:S06]  /*a4f0*/  IMAD.HI.U32 R6, R11, R6, R10 ;  /* 0x000000060b067227 */ /* 0x000fcc00078e000a */
[----:B------:R-:W-:-:S04]  /*a500*/  IMAD.HI.U32 R77, R6, R9, RZ ;  /* 0x00000009064d7227 */ /* 0x000fc800078e00ff */
[----:B------:R-:W-:-:S04]  /*a510*/  IMAD.MOV R6, RZ, RZ, -R77 ;  /* 0x000000ffff067224 */ /* 0x000fc800078e0a4d */
[----:B------:R-:W-:Y:S02]  /*a520*/  IMAD R9, R4, R6, R9 ;  /* 0x0000000604097224 */ /* 0x000fe400078e0209 */
[----:B------:R-:W-:-:S03]  /*a530*/  VIADD R6, R7, 0xffffffff ;  /* 0xffffffff07067836 */ /* 0x000fc60000000000 */
[----:B------:R-:W-:Y:S02]  /*a540*/  ISETP.GT.U32.AND P2, PT, R4, R9, PT ;  /* 0x000000090400720c */ /* 0x000fe40003f44070 */
[----:B------:R-:W-:-:S04]  /*a550*/  SHF.R.S32.HI R79, RZ, 0x1f, R6 ;  /* 0x0000001fff4f7819 */ /* 0x000fc80000011406 */
[----:B------:R-:W-:-:S07]  /*a560*/  LEA.HI R79, R79, R6, RZ, 0x7 ;  /* 0x000000064f4f7211 */ /* 0x000fce00078f38ff */
[-C--:B------:R-:W-:Y:S01]  /*a570*/  @!P2 IADD3 R9, PT, PT, R9, -R4.reuse, RZ ;  /* 0x800000040909a210 */ /* 0x080fe20007ffe0ff */
[----:B------:R-:W-:Y:S01]  /*a580*/  @!P2 VIADD R77, R77, 0x1 ;  /* 0x000000014d4da836 */ /* 0x000fe20000000000 */
[----:B------:R-:W-:Y:S02]  /*a590*/  ISETP.NE.AND P2, PT, R5, RZ, PT ;  /* 0x000000ff0500720c */ /* 0x000fe40003f45270 */
[----:B------:R-:W-:Y:S01]  /*a5a0*/  ISETP.GE.U32.AND P4, PT, R9, R4, PT ;  /* 0x000000040900720c */ /* 0x000fe20003f86070 */
[----:B------:R-:W-:-:S05]  /*a5b0*/  IMAD.MOV R4, RZ, RZ, -R7 ;  /* 0x000000ffff047224 */ /* 0x000fca00078e0a07 */
[----:B------:R-:W-:-:S04]  /*a5c0*/  SHF.R.S32.HI R4, RZ, 0x1f, R4 ;  /* 0x0000001fff047819 */ /* 0x000fc80000011404 */
[----:B------:R-:W-:-:S03]  /*a5d0*/  LEA.HI R4, R4, -R7, RZ, 0x7 ;  /* 0x8000000704047211 */ /* 0x000fc600078f38ff */
[----:B------:R-:W-:Y:S02]  /*a5e0*/  @P4 IADD3 R77, PT, PT, R77, 0x1, RZ ;  /* 0x000000014d4d4810 */ /* 0x000fe40007ffe0ff */
[----:B------:R-:W-:Y:S01]  /*a5f0*/  SHF.R.S32.HI R4, RZ, 0x7, R4 ;  /* 0x00000007ff047819 */ /* 0x000fe20000011404 */
[----:B--234-:R-:W-:Y:S06]  /*a600*/  @!P3 BRA `(.L_x_110) ;  /* 0x000000300030b947 */ /* 0x01cfec0003800000 */
.L_x_202:
[----:B------:R-:W-:Y:S01]  /*a610*/  IMAD.MOV R4, RZ, RZ, -R4 ;  /* 0x000000ffff047224 */ /* 0x000fe200078e0a04 */
[----:B------:R-:W-:Y:S01]  /*a620*/  LEA.HI.SX32 R79, R79, 0x1, 0x19 ;  /* 0x000000014f4f7811 */ /* 0x000fe200078fcaff */
[----:B------:R-:W-:Y:S01]  /*a630*/  @!P1 IMAD.MOV R77, RZ, RZ, -R77 ;  /* 0x000000ffff4d9224 */ /* 0x000fe200078e0a4d */
[----:B------:R-:W-:Y:S01]  /*a640*/  @!P2 LOP3.LUT R77, RZ, R5, RZ, 0x33, !PT ;  /* 0x00000005ff4da212 */ /* 0x000fe200078e33ff */
[----:B------:R-:W-:Y:S01]  /*a650*/  @!P0 IMAD.MOV.U32 R79, RZ, RZ, R4 ;  /* 0x000000ffff4f8224 */ /* 0x000fe200078e0004 */
[----:B------:R1:W-:Y:S01]  /*a660*/  SYNCS.ARRIVE.TRANS64.ART0 RZ, [R68+URZ+0xb0], R71 ;  /* 0x0000b04744ff79a7 */ /* 0x0003e200085000ff */
[----:B------:R-:W-:Y:S01]  /*a670*/  IMAD.U32 R69, R70, 0x10000, RZ ;  /* 0x0001000046457824 */ /* 0x000fe200078e00ff */
[----:B------:R-:W-:Y:S01]  /*a680*/  IADD3 R4, PT, PT, -R77, RZ, RZ ;  /* 0x000000ff4d047210 */ /* 0x000fe20007ffe1ff */
[----:B------:R-:W-:Y:S01]  /*a690*/  HFMA2 R81, -RZ, RZ, 0, 0 ;  /* 0x00000000ff517431 */ /* 0x000fe200000001ff */
[----:B------:R-:W-:Y:S02]  /*a6a0*/  ISETP.GE.AND P0, PT, R79, 0x2, PT ;  /* 0x000000024f00780c */ /* 0x000fe40003f06270 */
[----:B------:R-:W-:Y:S01]  /*a6b0*/  LOP3.LUT R69, R69, 0x600000, RZ, 0xc0, !PT ;  /* 0x0060000045457812 */ /* 0x000fe200078ec0ff */
[----:B------:R-:W-:Y:S01]  /*a6c0*/  IMAD R76, R5, R4, R76 ;  /* 0x00000004054c7224 */ /* 0x000fe200078e024c */
[----:B------:R-:W-:-:S09]  /*a6d0*/  SHF.R.S32.HI R75, RZ, 0x1f, R77 ;  /* 0x0000001fff4b7819 */ /* 0x000fd2000001144d */
[----:B------:R-:W-:Y:S05]  /*a6e0*/  @!P0 BRA `(.L_x_111) ;  /* 0x0000000c002c8947 */ /* 0x000fea0003800000 */
[----:B------:R-:W-:Y:S01]  /*a6f0*/  VIADD R5, R68, 0xd8 ;  /* 0x000000d844057836 */ /* 0x000fe20000000000 */
[----:B------:R-:W-:Y:S01]  /*a700*/  BSSY B1, `(.L_x_111) ;  /* 0x00000c9000017945 */ /* 0x000fe20003800000 */
[----:B------:R-:W-:Y:S01]  /*a710*/  IMAD.MOV R79, RZ, RZ, -R79 ;  /* 0x000000ffff4f7224 */ /* 0x000fe200078e0a4f */
[----:B------:R-:W-:Y:S01]  /*a720*/  IADD3 R80, PT, PT, R69, 0x20, RZ ;  /* 0x0000002045507810 */ /* 0x000fe20007ffe0ff */
[----:B------:R-:W-:Y:S01]  /*a730*/  IMAD.MOV.U32 R73, RZ, RZ, 0x1 ;  /* 0x00000001ff497424 */ /* 0x000fe200078e00ff */
[----:B------:R-:W-:Y:S02]  /*a740*/  MOV R78, RZ ;  /* 0x000000ff004e7202 */ /* 0x000fe40000000f00 */
[----:B------:R-:W-:Y:S02]  /*a750*/  MOV R81, RZ ;  /* 0x000000ff00517202 */ /* 0x000fe40000000f00 */
[----:B------:R-:W-:-:S07]  /*a760*/  PRMT R74, R0, 0x654, R5 ;  /* 0x00000654004a7816 */ /* 0x000fce0000000005 */
.L_x_116:
[C---:B--2---:R-:W-:Y:S01]  /*a770*/  LEA R6, R73.reuse, R68, 0x3 ;  /* 0x0000004449067211 */ /* 0x044fe200078e18ff */
[----:B------:R-:W-:Y:S01]  /*a780*/  BSSY B0, `(.L_x_112) ;  /* 0x0000005000007945 */ /* 0x000fe20003800000 */
[----:B------:R-:W-:Y:S02]  /*a790*/  SHF.L.U32 R5, R78, 0x1f, RZ ;  /* 0x0000001f4e057819 */ /* 0x000fe400000006ff */
[----:B------:R-:W-:Y:S02]  /*a7a0*/  LEA R4, R73, R80, 0x7 ;  /* 0x0000005049047211 */ /* 0x000fe400078e38ff */
[----:B------:R-:W2:Y:S02]  /*a7b0*/  SYNCS.PHASECHK.TRANS64.TRYWAIT P0, [R6+URZ+0xa0], R5 ;  /* 0x0000a005060075a7 */ /* 0x000ea400080011ff */
[----:B--2---:R-:W-:Y:S05]  /*a7c0*/  @!P0 BRA `(.L_x_113) ;  /* 0x0000002c00d48947 */ /* 0x004fea0003800000 */
.L_x_204:
[----:B------:R-:W-:Y:S05]  /*a7d0*/  BSYNC B0 ;  /* 0x0000000000007941 */ /* 0x000fea0003800000 */
.L_x_112:
[----:B------:R-:W-:Y:S01]  /*a7e0*/  R2UR UR8, R4 ;  /* 0x00000000040872ca */ /* 0x000fe200000e0000 */
[----:B------:R-:W-:Y:S01]  /*a7f0*/  IMAD.U32 R7, R81, -0x80000000, RZ ;  /* 0x8000000051077824 */ /* 0x000fe200078e00ff */
[----:B------:R-:W-:Y:S01]  /*a800*/  BSSY B0, `(.L_x_114) ;  /* 0x000000e000007945 */ /* 0x000fe20003800000 */
[----:B------:R-:W-:-:S05]  /*a810*/  VIADD R73, R73, 0x1 ;  /* 0x0000000149497836 */ /* 0x000fca0000000000 */
[----:B------:R-:W-:-:S04]  /*a820*/  ISETP.NE.AND P0, PT, R73, 0x2, PT ;  /* 0x000000024900780c */ /* 0x000fc80003f05270 */
[----:B------:R-:W-:Y:S01]  /*a830*/  SEL R73, R73, RZ, P0 ;  /* 0x000000ff49497207 */ /* 0x000fe20000000000 */
[----:B------:R-:W3:Y:S01]  /*a840*/  LDTM.x2 R4, tmem[UR8] ;  /* 0x00000008000479ee */ /* 0x000ee200080c0000 */
[----:B------:R4:W-:Y:S01]  /*a850*/  SYNCS.ARRIVE.TRANS64.ART0 RZ, [R6+URZ+0xb0], R71 ;  /* 0x0000b04706ff79a7 */ /* 0x0009e200085000ff */
[----:B------:R-:W5:Y:S01]  /*a860*/  LDCU UR8, c[0x0][0x658] ;  /* 0x0000cb00ff0877ac */ /* 0x000f620008000800 */
[----:B------:R-:W0:Y:S01]  /*a870*/  SYNCS.PHASECHK.TRANS64.TRYWAIT P1, [R68+URZ+0xd0], R7 ;  /* 0x0000d007440075a7 */ /* 0x000e2200080211ff */
[----:B---3--:R-:W-:Y:S01]  /*a880*/  FADD R4, R4, -R5 ;  /* 0x8000000504047221 */ /* 0x008fe20000000000 */
[----:B------:R-:W-:-:S03]  /*a890*/  SEL R5, RZ, 0x1, P0 ;  /* 0x00000001ff057807 */ /* 0x000fc60000000000 */
[----:B-----5:R-:W-:Y:S01]  /*a8a0*/  FMUL R82, R4, UR8 ;  /* 0x0000000804527c20 */ /* 0x020fe20008400000 */
[----:B------:R-:W-:-:S05]  /*a8b0*/  LOP3.LUT R78, R78, R5, RZ, 0x3c, !PT ;  /* 0x000000054e4e7212 */ /* 0x000fca00078e3cff */
[----:B------:R-:W3:Y:S02]  /*a8c0*/  MUFU.EX2 R82, R82 ;  /* 0x0000005200527308 */ /* 0x000ee40000000800 */
[----:B0--34-:R-:W-:Y:S05]  /*a8d0*/  @!P1 BRA `(.L_x_115) ;  /* 0x0000002c00ac9947 */ /* 0x019fea0003800000 */
.L_x_206:
[----:B------:R-:W-:Y:S05]  /*a8e0*/  BSYNC B0 ;  /* 0x0000000000007941 */ /* 0x000fea0003800000 */
.L_x_114:
[C---:B------:R-:W-:Y:S02]  /*a8f0*/  R2UR UR8, R69.reuse ;  /* 0x00000000450872ca */ /* 0x040fe400000e0000 */
[C---:B------:R-:W-:Y:S02]  /*a900*/  R2UR UR10, R69.reuse ;  /* 0x00000000450a72ca */ /* 0x040fe400000e0000 */
[C---:B------:R-:W-:Y:S02]  /*a910*/  R2UR UR9, R69.reuse ;  /* 0x00000000450972ca */ /* 0x040fe400000e0000 */
[----:B------:R-:W-:Y:S02]  /*a920*/  R2UR UR11, R69 ;  /* 0x00000000450b72ca */ /* 0x000fe400000e0000 */
[----:B------:R-:W-:Y:S02]  /*a930*/  IADD3 R79, PT, PT, R79, 0x1, RZ ;  /* 0x000000014f4f7810 */ /* 0x000fe40007ffe0ff */
[----:B------:R-:W-:-:S02]  /*a940*/  LOP3.LUT R81, R81, 0x1, RZ, 0x3c, !PT ;  /* 0x0000000151517812 */ /* 0x000fc400078e3cff */
[----:B------:R-:W-:Y:S01]  /*a950*/  ISETP.NE.AND P0, PT, R79, -0x1, PT ;  /* 0xffffffff4f00780c */ /* 0x000fe20003f05270 */
[----:B------:R-:W3:Y:S01]  /*a960*/  LDTM.x16 R20, tmem[UR8+0x100] ;  /* 0x00010008001479ee */ /* 0x000ee20008240000 */
[----:B0-2---:R-:W0:Y:S01]  /*a970*/  LDTM.x16 R4, tmem[UR8+0x110] ;  /* 0x00011008000479ee */ /* 0x005e220008240000 */
[-C--:B---3--:R-:W-:Y:S02]  /*a980*/  FMUL2 R20, R20.F32x2.HI_LO, R82.reuse.F32 ;  /* 0x000000521414724a */ /* 0x088fe40001000000 */
[-C--:B------:R-:W-:Y:S02]  /*a990*/  FMUL2 R22, R22.F32x2.HI_LO, R82.reuse.F32 ;  /* 0x000000521616724a */ /* 0x080fe40001000000 */
[-C--:B------:R-:W-:Y:S02]  /*a9a0*/  FMUL2 R24, R24.F32x2.HI_LO, R82.reuse.F32 ;  /* 0x000000521818724a */ /* 0x080fe40001000000 */
[-C--:B------:R-:W-:Y:S02]  /*a9b0*/  FMUL2 R26, R26.F32x2.HI_LO, R82.reuse.F32 ;  /* 0x000000521a1a724a */ /* 0x080fe40001000000 */
[----:B------:R-:W-:-:S02]  /*a9c0*/  FMUL2 R28, R28.F32x2.HI_LO, R82.F32 ;  /* 0x000000521c1c724a */ /* 0x000fc40001000000 */
[-C--:B------:R-:W-:Y:S02]  /*a9d0*/  FMUL2 R30, R30.F32x2.HI_LO, R82.reuse.F32 ;  /* 0x000000521e1e724a */ /* 0x080fe40001000000 */
[-C--:B------:R-:W-:Y:S02]  /*a9e0*/  FMUL2 R32, R32.F32x2.HI_LO, R82.reuse.F32 ;  /* 0x000000522020724a */ /* 0x080fe40001000000 */
[-C--:B------:R-:W-:Y:S02]  /*a9f0*/  FMUL2 R34, R34.F32x2.HI_LO, R82.reuse.F32 ;  /* 0x000000522222724a */ /* 0x080fe40001000000 */
[-C--:B0-----:R-:W-:Y:S02]  /*aa00*/  FMUL2 R4, R4.F32x2.HI_LO, R82.reuse.F32 ;  /* 0x000000520404724a */ /* 0x081fe40001000000 */
[-C--:B------:R-:W-:Y:S01]  /*aa10*/  FMUL2 R6, R6.F32x2.HI_LO, R82.reuse.F32 ;  /* 0x000000520606724a */ /* 0x080fe20001000000 */
[----:B------:R-:W-:Y:S01]  /*aa20*/  STTM.x16 tmem[UR10+0x100], R20 ;  /* 0x00010014000079ed */ /* 0x000fe2000824000a */
[-C--:B------:R-:W-:Y:S01]  /*aa30*/  FMUL2 R8, R8.F32x2.HI_LO, R82.reuse.F32 ;  /* 0x000000520808724a */ /* 0x080fe20001000000 */
[----:B------:R-:W0:Y:S01]  /*aa40*/  LDTM.x16 R36, tmem[UR9+0x120] ;  /* 0x00012009002479ee */ /* 0x000e220008240000 */
[----:B------:R-:W-:-:S02]  /*aa50*/  FMUL2 R10, R10.F32x2.HI_LO, R82.F32 ;  /* 0x000000520a0a724a */ /* 0x000fc40001000000 */
[-C--:B------:R-:W-:Y:S02]  /*aa60*/  FMUL2 R12, R12.F32x2.HI_LO, R82.reuse.F32 ;  /* 0x000000520c0c724a */ /* 0x080fe40001000000 */
[-C--:B------:R-:W-:Y:S02]  /*aa70*/  FMUL2 R14, R14.F32x2.HI_LO, R82.reuse.F32 ;  /* 0x000000520e0e724a */ /* 0x080fe40001000000 */
[-C--:B------:R-:W-:Y:S02]  /*aa80*/  FMUL2 R16, R16.F32x2.HI_LO, R82.reuse.F32 ;  /* 0x000000521010724a */ /* 0x080fe40001000000 */
[----:B------:R-:W-:-:S04]  /*aa90*/  FMUL2 R18, R18.F32x2.HI_LO, R82.F32 ;  /* 0x000000521212724a */ /* 0x000fc80001000000 */
[----:B------:R-:W-:Y:S01]  /*aaa0*/  STTM.x16 tmem[UR8+0x110], R4 ;  /* 0x00011004000079ed */ /* 0x000fe20008240008 */
[----:B------:R-:W2:Y:S01]  /*aab0*/  LDTM.x16 R20, tmem[UR9+0x130] ;  /* 0x00013009001479ee */ /* 0x000ea20008240000 */
[-C--:B0-----:R-:W-:Y:S02]  /*aac0*/  FMUL2 R36, R36.F32x2.HI_LO, R82.reuse.F32 ;  /* 0x000000522424724a */ /* 0x081fe40001000000 */
[-C--:B------:R-:W-:Y:S02]  /*aad0*/  FMUL2 R38, R38.F32x2.HI_LO, R82.reuse.F32 ;  /* 0x000000522626724a */ /* 0x080fe40001000000 */
[-C--:B------:R-:W-:Y:S02]  /*aae0*/  FMUL2 R40, R40.F32x2.HI_LO, R82.reuse.F32 ;  /* 0x000000522828724a */ /* 0x080fe40001000000 */
[-C--:B------:R-:W-:Y:S02]  /*aaf0*/  FMUL2 R42, R42.F32x2.HI_LO, R82.reuse.F32 ;  /* 0x000000522a2a724a */ /* 0x080fe40001000000 */
[----:B------:R-:W-:-:S02]  /*ab00*/  FMUL2 R44, R44.F32x2.HI_LO, R82.F32 ;  /* 0x000000522c2c724a */ /* 0x000fc40001000000 */
[-C--:B------:R-:W-:Y:S02]  /*ab10*/  FMUL2 R46, R46.F32x2.HI_LO, R82.reuse.F32 ;  /* 0x000000522e2e724a */ /* 0x080fe40001000000 */
[-C--:B------:R-:W-:Y:S02]  /*ab20*/  FMUL2 R48, R48.F32x2.HI_LO, R82.reuse.F32 ;  /* 0x000000523030724a */ /* 0x080fe40001000000 */
[-C--:B------:R-:W-:Y:S02]  /*ab30*/  FMUL2 R50, R50.F32x2.HI_LO, R82.reuse.F32 ;  /* 0x000000523232724a */ /* 0x080fe40001000000 */
[-C--:B--2---:R-:W-:Y:S02]  /*ab40*/  FMUL2 R20, R20.F32x2.HI_LO, R82.reuse.F32 ;  /* 0x000000521414724a */ /* 0x084fe40001000000 */
        /* <DEDUP_REMOVED lines=42> */
[----:B------:R-:W-:-:S02]  /*adf0*/  FMUL2 R8, R8.F32x2.HI_LO, R82.F32 ;  /* 0x000000520808724a */ /* 0x000fc40001000000 */
[-C--:B------:R-:W-:Y:S02]  /*ae00*/  FMUL2 R10, R10.F32x2.HI_LO, R82.reuse.F32 ;  /* 0x000000520a0a724a */ /* 0x080fe40001000000 */
[-C--:B------:R-:W-:Y:S02]  /*ae10*/  FMUL2 R12, R12.F32x2.HI_LO, R82.reuse.F32 ;  /* 0x000000520c0c724a */ /* 0x080fe40001000000 */
[-C--:B------:R-:W-:Y:S02]  /*ae20*/  FMUL2 R14, R14.F32x2.HI_LO, R82.reuse.F32 ;  /* 0x000000520e0e724a */ /* 0x080fe40001000000 */
[-C--:B------:R-:W-:Y:S02]  /*ae30*/  FMUL2 R16, R16.F32x2.HI_LO, R82.reuse.F32 ;  /* 0x000000521010724a */ /* 0x080fe40001000000 */
[----:B------:R-:W-:-:S04]  /*ae40*/  FMUL2 R18, R18.F32x2.HI_LO, R82.F32 ;  /* 0x000000521212724a */ /* 0x000fc80001000000 */
[----:B------:R-:W-:Y:S01]  /*ae50*/  STTM.x16 tmem[UR10+0x170], R4 ;  /* 0x00017004000079ed */ /* 0x000fe2000824000a */
[----:B------:R-:W0:Y:S01]  /*ae60*/  LDTM.x16 R52, tmem[UR9+0x180] ;  /* 0x00018009003479ee */ /* 0x000e220008240000 */
        /* <DEDUP_REMOVED lines=71> */
[----:B------:R2:W-:Y:S01]  /*b2e0*/  STTM.x16 tmem[UR9+0x1e0], R20 ;  /* 0x0001e014000079ed */ /* 0x0005e20008240009 */
[----:B------:R-:W-:-:S02]  /*b2f0*/  FMUL2 R8, R8.F32x2.HI_LO, R82.F32 ;  /* 0x000000520808724a */ /* 0x000fc40001000000 */
[-C--:B------:R-:W-:Y:S02]  /*b300*/  FMUL2 R10, R10.F32x2.HI_LO, R82.reuse.F32 ;  /* 0x000000520a0a724a */ /* 0x080fe40001000000 */
[-C--:B------:R-:W-:Y:S02]  /*b310*/  FMUL2 R12, R12.F32x2.HI_LO, R82.reuse.F32 ;  /* 0x000000520c0c724a */ /* 0x080fe40001000000 */
[-C--:B------:R-:W-:Y:S02]  /*b320*/  FMUL2 R14, R14.F32x2.HI_LO, R82.reuse.F32 ;  /* 0x000000520e0e724a */ /* 0x080fe40001000000 */
[-C--:B------:R-:W-:Y:S02]  /*b330*/  FMUL2 R16, R16.F32x2.HI_LO, R82.reuse.F32 ;  /* 0x000000521010724a */ /* 0x080fe40001000000 */
[----:B------:R-:W-:-:S04]  /*b340*/  FMUL2 R18, R18.F32x2.HI_LO, R82.F32 ;  /* 0x000000521212724a */ /* 0x000fc80001000000 */
[----:B------:R2:W-:Y:S01]  /*b350*/  STTM.x16 tmem[UR8+0x1f0], R4 ;  /* 0x0001f004000079ed */ /* 0x0005e20008240008 */
[----:B------:R-:W0:Y:S02]  /*b360*/  FENCE.VIEW.ASYNC.T ;  /* 0x00000000000073c6 */ /* 0x000e240000000200 */
[----:B0-----:R2:W-:Y:S01]  /*b370*/  SYNCS.ARRIVE.TRANS64.RED.ART0 RZ, [R74+URZ], R71 ;  /* 0x000000474aff79a7 */ /* 0x0015e200085004ff */
[----:B------:R-:W-:Y:S05]  /*b380*/  @P0 BRA `(.L_x_116) ;  /* 0xfffffff000f80947 */ /* 0x000fea000383ffff */
[----:B------:R-:W-:Y:S05]  /*b390*/  BSYNC B1 ;  /* 0x0000000000017941 */ /* 0x000fea0003800000 */
.L_x_111:
[----:B------:R-:W3:Y:S01]  /*b3a0*/  SYNCS.PHASECHK.TRANS64.TRYWAIT P0, [R68+URZ+0xc0], RZ ;  /* 0x0000c0ff440075a7 */ /* 0x000ee200080011ff */
[----:B--2---:R-:W-:Y:S01]  /*b3b0*/  IMAD.SHL.U32 R4, R70, 0x4, RZ ;  /* 0x0000000446047824 */ /* 0x004fe200078e00ff */
[----:B------:R-:W-:-:S04]  /*b3c0*/  IADD3 R5, PT, PT, R68, 0x18f, RZ ;  /* 0x0000018f44057810 */ /* 0x000fc80007ffe0ff */
[----:B------:R-:W-:Y:S02]  /*b3d0*/  LOP3.LUT R4, R4, 0x1fc, RZ, 0xc0, !PT ;  /* 0x000001fc04047812 */ /* 0x000fe400078ec0ff */
[----:B------:R-:W-:-:S05]  /*b3e0*/  LOP3.LUT R5, R5, 0xfffffd80, RZ, 0xc0, !PT ;  /* 0xfffffd8005057812 */ /* 0x000fca00078ec0ff */
[----:B------:R-:W-:Y:S01]  /*b3f0*/  IMAD.IADD R4, R5, 0x1, R4 ;  /* 0x0000000105047824 */ /* 0x000fe200078e0204 */
[----:B---3--:R-:W-:Y:S06]  /*b400*/  @!P0 BRA `(.L_x_117) ;  /* 0x0000002000f88947 */ /* 0x008fec0003800000 */
.L_x_207:
[----:B------:R-:W3:Y:S01]  /*b410*/  LDS R4, [R4+0x18000] ;  /* 0x0180000004047984 */ /* 0x000ee20000000800 */
[----:B------:R-:W4:Y:S01]  /*b420*/  LDCU UR8, c[0x0][0x660] ;  /* 0x0000cc00ff0877ac */ /* 0x000f220008000800 */
[----:B------:R-:W-:Y:S01]  /*b430*/  BSSY.RECONVERGENT B2, `(.L_x_118) ;  /* 0x0000011000027945 */ /* 0x000fe20003800200 */
[----:B------:R-:W-:Y:S01]  /*b440*/  LOP3.LUT R70, R70, 0x7f, RZ, 0xc0, !PT ;  /* 0x0000007f46467812 */ /* 0x000fe200078ec0ff */
[----:B------:R5:W-:Y:S06]  /*b450*/  MEMBAR.ALL.CTA ;  /* 0x0000000000007992 */ /* 0x000bec0000008000 */
[----:B-----5:R-:W5:Y:S01]  /*b460*/  FENCE.VIEW.ASYNC.S ;  /* 0x00000000000073c6 */ /* 0x020f620000000000 */
[----:B------:R-:W-:Y:S01]  /*b470*/  MOV R78, RZ ;  /* 0x000000ff004e7202 */ /* 0x000fe20000000f00 */
[----:B-----5:R0:W-:Y:S01]  /*b480*/  SYNCS.ARRIVE.TRANS64.ART0 RZ, [R68+URZ+0xc8], R71 ;  /* 0x0000c84744ff79a7 */ /* 0x0201e200085000ff */
[----:B---3--:R-:W3:Y:S02]  /*b490*/  MUFU.RCP R5, R4 ;  /* 0x0000000400057308 */ /* 0x008ee40000001000 */
[----:B---3--:R-:W-:-:S04]  /*b4a0*/  FFMA R82, -R4, R5, 1 ;  /* 0x3f80000004527423 */ /* 0x008fc80000000105 */
[----:B------:R-:W-:Y:S01]  /*b4b0*/  FFMA R82, R5, R82, R5 ;  /* 0x0000005205527223 */ /* 0x000fe20000000005 */
[----:B----4-:R-:W-:-:S03]  /*b4c0*/  MOV R5, UR8 ;  /* 0x0000000800057c02 */ /* 0x010fc60008000f00 */
[----:B------:R-:W-:Y:S01]  /*b4d0*/  FFMA R7, R82, UR8, RZ ;  /* 0x0000000852077c23 */ /* 0x000fe200080000ff */
[----:B------:R-:W3:Y:S03]  /*b4e0*/  FCHK P0, R5, R4 ;  /* 0x0000000405007302 */ /* 0x000ee60000000000 */
[----:B------:R-:W-:-:S04]  /*b4f0*/  FFMA R6, -R4, R7, UR8 ;  /* 0x0000000804067e23 */ /* 0x000fc80008000107 */
[----:B------:R-:W-:Y:S01]  /*b500*/  FFMA R82, R82, R6, R7 ;  /* 0x0000000652527223 */ /* 0x000fe20000000007 */
[----:B0--3--:R-:W-:Y:S06]  /*b510*/  @!P0 BRA `(.L_x_119) ;  /* 0x0000000000088947 */ /* 0x009fec0003800000 */
[----:B------:R-:W-:Y:S02]  /*b520*/  MOV R6, 0xb540 ;  /* 0x0000b54000067802 */ /* 0x000fe40000000f00 */
[----:B-12---:R-:W-:Y:S05]  /*b530*/  CALL.REL.NOINC `($__internal_3_$__cuda_sm3x_div_rn_noftz_f32_slowpath) ;  /* 0x0000002400107944 */ /* 0x006fea0003c00000 */
.L_x_119:
[----:B------:R-:W-:Y:S05]  /*b540*/  BSYNC.RECONVERGENT B2 ;  /* 0x0000000000027941 */ /* 0x000fea0003800200 */
.L_x_118:
[----:B------:R-:W-:Y:S01]  /*b550*/  SHF.L.U32 R4, R81, 0x1f, RZ ;  /* 0x0000001f51047819 */ /* 0x000fe200000006ff */
[----:B------:R-:W-:Y:S03]  /*b560*/  BSSY B0, `(.L_x_120) ;  /* 0x0000003000007945 */ /* 0x000fe60003800000 */
[----:B------:R-:W0:Y:S02]  /*b570*/  SYNCS.PHASECHK.TRANS64.TRYWAIT P0, [R68+URZ+0xd0], R4 ;  /* 0x0000d004440075a7 */ /* 0x000e2400080011ff */
[----:B0-----:R-:W-:Y:S05]  /*b580*/  @!P0 BRA `(.L_x_121) ;  /* 0x0000002000ac8947 */ /* 0x001fea0003800000 */
.L_x_209:
[----:B------:R-:W-:Y:S05]  /*b590*/  BSYNC B0 ;  /* 0x0000000000007941 */ /* 0x000fea0003800000 */
.L_x_120:
[----:B------:R-:W3:Y:S01]  /*b5a0*/  LDCU.64 UR10, c[0x0][0x610] ;  /* 0x0000c200ff0a77ac */ /* 0x000ee20008000a00 */
[----:B------:R-:W-:Y:S01]  /*b5b0*/  MOV R84, R86 ;  /* 0x0000005600547202 */ /* 0x000fe20000000f00 */
[----:B-1----:R-:W-:Y:S01]  /*b5c0*/  HFMA2 R71, -RZ, RZ, 0, 0 ;  /* 0x00000000ff477431 */ /* 0x002fe200000001ff */
[C---:B------:R-:W-:Y:S01]  /*b5d0*/  LEA R83, R72.reuse, R70, 0x7 ;  /* 0x0000004648537211 */ /* 0x040fe200078e38ff */
[----:B------:R-:W1:Y:S01]  /*b5e0*/  LDCU.64 UR8, c[0x0][0x608] ;  /* 0x0000c100ff0877ac */ /* 0x000e620008000a00 */
[----:B------:R-:W-:Y:S01]  /*b5f0*/  BSSY.RECONVERGENT B0, `(.L_x_122) ;  /* 0x00000cf000007945 */ /* 0x000fe20003800200 */
[----:B------:R-:W-:Y:S01]  /*b600*/  PLOP3.LUT P2, PT, PT, PT, PT, 0x80, 0x8 ;  /* 0x000000000008781c */ /* 0x000fe20003f4f070 */
[----:B------:R-:W4:Y:S01]  /*b610*/  LDCU UR16, c[0x0][0x440] ;  /* 0x00008800ff1077ac */ /* 0x000f220008000800 */
[----:B------:R-:W-:-:S04]  /*b620*/  IMAD.WIDE.U32 R88, R72, 0x80, R70 ;  /* 0x0000008048587825 */ /* 0x000fc800078e0046 */
[----:B---3--:R-:W-:Y:S02]  /*b630*/  IMAD R4, R75, UR10, RZ ;  /* 0x0000000a4b047c24 */ /* 0x008fe4000f8e02ff */
[----:B------:R-:W-:-:S04]  /*b640*/  IMAD.WIDE.U32 R84, R77, UR10, R84 ;  /* 0x0000000a4d547c25 */ /* 0x000fc8000f8e0054 */
[----:B------:R-:W-:Y:S01]  /*b650*/  IMAD R4, R77, UR11, R4 ;  /* 0x0000000b4d047c24 */ /* 0x000fe2000f8e0204 */
[----:B----4-:R-:W-:-:S04]  /*b660*/  ISETP.GE.AND P0, PT, R83, UR16, PT ;  /* 0x0000001053007c0c */ /* 0x010fc8000bf06270 */
[----:B------:R-:W-:-:S03]  /*b670*/  IADD3 R85, PT, PT, R85, R4, RZ ;  /* 0x0000000455557210 */ /* 0x000fc60007ffe0ff */
[----:B-1----:R-:W-:-:S04]  /*b680*/  IMAD.WIDE.U32 R86, R76, UR8, R84 ;  /* 0x000000084c567c25 */ /* 0x002fc8000f8e0054 */
[----:B------:R-:W-:-:S07]  /*b690*/  IMAD R84, R76, UR9, R87 ;  /* 0x000000094c547c24 */ /* 0x000fce000f8e0257 */
.L_x_123:
[----:B------:R-:W-:Y:S01]  /*b6a0*/  IMAD.IADD R79, R69, 0x1, R78 ;  /* 0x00000001454f7824 */ /* 0x000fe200078e024e */
[----:B-1----:R-:W1:Y:S01]  /*b6b0*/  LDCU.64 UR10, c[0x0][0x600] ;  /* 0x0000c000ff0a77ac */ /* 0x002e620008000a00 */
[----:B------:R-:W-:Y:S01]  /*b6c0*/  IADD3 R102, P1, PT, R78, R86, RZ ;  /* 0x000000564e667210 */ /* 0x000fe20007f3e0ff */
[----:B------:R-:W3:Y:S02]  /*b6d0*/  LDC.64 R118, c[0x0][0x358] ;  /* 0x0000d600ff767b82 */ /* 0x000ee40000000a00 */
[C---:B------:R-:W-:Y:S02]  /*b6e0*/  R2UR UR8, R79.reuse ;  /* 0x000000004f0872ca */ /* 0x040fe400000e0000 */
[C---:B------:R-:W-:Y:S01]  /*b6f0*/  R2UR UR17, R79.reuse ;  /* 0x000000004f1172ca */ /* 0x040fe200000e0000 */
[----:B------:R-:W-:Y:S01]  /*b700*/  IMAD.X R103, RZ, RZ, R84, P1 ;  /* 0x000000ffff677224 */ /* 0x000fe200008e0654 */
[----:B------:R-:W-:-:S09]  /*b710*/  R2UR UR16, R79 ;  /* 0x000000004f1072ca */ /* 0x000fd200000e0000 */
[----:B0-----:R-:W0:Y:S01]  /*b720*/  LDTM.x32 R4, tmem[UR8+0x100] ;  /* 0x00010008000479ee */ /* 0x001e2200082c0000 */
[----:B------:R-:W4:Y:S01]  /*b730*/  LDTM.x32 R36, tmem[UR8+0x120] ;  /* 0x00012008002479ee */ /* 0x000f2200082c0000 */
[----:B------:R-:W5:Y:S01]  /*b740*/  LDCU.64 UR8, c[0x0][0x5e0] ;  /* 0x0000bc00ff0877ac */ /* 0x000f620008000a00 */
[----:B-1----:R-:W-:-:S03]  /*b750*/  IMAD.WIDE.U32 R102, R88, UR10, R102 ;  /* 0x0000000a58667c25 */ /* 0x002fc6000f8e0066 */
[----:B-----5:R-:W-:Y:S02]  /*b760*/  IADD3 R102, P1, PT, R102, UR8, RZ ;  /* 0x0000000866667c10 */ /* 0x020fe4000ff3e0ff */
[----:B---3--:R-:W-:Y:S01]  /*b770*/  @!P0 R2UR UR8, R118 ;  /* 0x00000000760882ca */ /* 0x008fe200000e0000 */
[-C--:B0-----:R-:W-:Y:S02]  /*b780*/  FMUL2 R6, R6.F32x2.HI_LO, R82.reuse.F32 ;  /* 0x000000520606724a */ /* 0x081fe40001000000 */
[-C--:B------:R-:W-:Y:S02]  /*b790*/  FMUL2 R70, R4.F32x2.HI_LO, R82.reuse.F32 ;  /* 0x000000520446724a */ /* 0x080fe40001000000 */
[----:B------:R-:W-:Y:S01]  /*b7a0*/  FMUL2 R10, R10.F32x2.HI_LO, R82.F32 ;  /* 0x000000520a0a724a */ /* 0x000fe20001000000 */
[----:B------:R-:W-:Y:S01]  /*b7b0*/  F2FP.SATFINITE.E4M3.F32.PACK_AB_MERGE_C R85, R7, R6, RZ ;  /* 0x000000060755723e */ /* 0x000fe200048070ff */
        /* <DEDUP_REMOVED lines=26> */
[----:B----4-:R-:W-:Y:S01]  /*b960*/  FMUL2 R6, R38.F32x2.HI_LO, R82.F32 ;  /* 0x000000522606724a */ /* 0x010fe20001000000 */
        /* <DEDUP_REMOVED lines=11> */
[----:B------:R-:W0:Y:S01]  /*ba20*/  LDTM.x32 R16, tmem[UR17+0x140] ;  /* 0x00014011001079ee */ /* 0x000e2200082c0000 */
[----:B------:R-:W-:-:S02]  /*ba30*/  FMUL2 R8, R48.F32x2.HI_LO, R82.F32 ;  /* 0x000000523008724a */ /* 0x000fc40001000000 */
[----:B------:R-:W-:Y:S02]  /*ba40*/  IMAD R49, R89, UR10, RZ ;  /* 0x0000000a59317c24 */ /* 0x000fe4000f8e02ff */
[----:B------:R-:W-:Y:S01]  /*ba50*/  FMUL2 R50, R50.F32x2.HI_LO, R82.F32 ;  /* 0x000000523232724a */ /* 0x000fe20001000000 */
[----:B------:R-:W-:Y:S01]  /*ba60*/  F2FP.SATFINITE.E4M3.F32.PACK_AB_MERGE_C R111, R75, R74, RZ ;  /* 0x0000004a4b6f723e */ /* 0x000fe200048070ff */
[-C--:B------:R-:W-:Y:S02]  /*ba70*/  FMUL2 R78, R52.F32x2.HI_LO, R82.reuse.F32 ;  /* 0x00000052344e724a */ /* 0x080fe40001000000 */
[----:B------:R-:W-:Y:S02]  /*ba80*/  IMAD R49, R88, UR11, R49 ;  /* 0x0000000b58317c24 */ /* 0x000fe4000f8e0231 */
[----:B------:R-:W-:Y:S01]  /*ba90*/  FMUL2 R14, R54.F32x2.HI_LO, R82.F32 ;  /* 0x00000052360e724a */ /* 0x000fe20001000000 */
[----:B------:R-:W-:Y:S01]  /*baa0*/  F2FP.SATFINITE.E4M3.F32.PACK_AB_MERGE_C R112, R77, R76, RZ ;  /* 0x0000004c4d70723e */ /* 0x000fe200048070ff */
[----:B------:R-:W-:Y:S01]  /*bab0*/  FMUL2 R80, R58.F32x2.HI_LO, R82.F32 ;  /* 0x000000523a50724a */ /* 0x000fe20001000000 */
[----:B------:R-:W-:Y:S01]  /*bac0*/  F2FP.SATFINITE.E4M3.F32.PACK_AB_MERGE_C R113, R51, R50, RZ ;  /* 0x000000323371723e */ /* 0x000fe200048070ff */
[-C--:B------:R-:W-:Y:S01]  /*bad0*/  FMUL2 R56, R56.F32x2.HI_LO, R82.reuse.F32 ;  /* 0x000000523838724a */ /* 0x080fe20001000000 */
[----:B------:R-:W-:Y:S01]  /*bae0*/  IADD3.X R103, PT, PT, R103, UR9, R49, P1, !PT ;  /* 0x0000000967677c10 */ /* 0x000fe20008ffe431 */
[----:B------:R-:W-:Y:S01]  /*baf0*/  FMUL2 R62, R62.F32x2.HI_LO, R82.F32 ;  /* 0x000000523e3e724a */ /* 0x000fe20001000000 */
[----:B------:R-:W-:Y:S01]  /*bb00*/  F2FP.SATFINITE.E4M3.F32.PACK_AB_MERGE_C R116, R79, R78, RZ ;  /* 0x0000004e4f74723e */ /* 0x000fe200048070ff */
[----:B------:R-:W-:Y:S01]  /*bb10*/  FMUL2 R60, R60.F32x2.HI_LO, R82.F32 ;  /* 0x000000523c3c724a */ /* 0x000fe20001000000 */
[----:B------:R-:W-:Y:S01]  /*bb20*/  F2FP.SATFINITE.E4M3.F32.PACK_AB_MERGE_C R114, R9, R8, RZ ;  /* 0x000000080972723e */ /* 0x000fe200048070ff */
[----:B------:R-:W-:Y:S01]  /*bb30*/  FMUL2 R66, R66.F32x2.HI_LO, R82.F32 ;  /* 0x000000524242724a */ /* 0x000fe20001000000 */
[----:B------:R-:W-:Y:S01]  /*bb40*/  F2FP.SATFINITE.E4M3.F32.PACK_AB_MERGE_C R115, R15, R14, RZ ;  /* 0x0000000e0f73723e */ /* 0x000fe200048070ff */
[----:B------:R-:W-:Y:S01]  /*bb50*/  FMUL2 R64, R64.F32x2.HI_LO, R82.F32 ;  /* 0x000000524040724a */ /* 0x000fe20001000000 */
[----:B------:R-:W-:-:S02]  /*bb60*/  @!P0 R2UR UR9, R119 ;  /* 0x00000000770982ca */ /* 0x000fc400000e0000 */
[----:B------:R-:W-:Y:S01]  /*bb70*/  PLOP3.LUT P1, PT, P2, PT, PT, 0x80, 0x8 ;  /* 0x000000000008781c */ /* 0x000fe2000172f070 */
[----:B0-----:R-:W-:Y:S01]  /*bb80*/  FMUL2 R48, R18.F32x2.HI_LO, R82.F32 ;  /* 0x000000521230724a */ /* 0x001fe20001000000 */
        /* <DEDUP_REMOVED lines=31> */
[----:B------:R-:W-:-:S02]  /*bd80*/  F2FP.SATFINITE.E4M3.F32.PACK_AB_MERGE_C R55, R41, R40, RZ ;  /* 0x000000282937723e */ /* 0x000fc400048070ff */
[----:B------:R-:W-:Y:S02]  /*bd90*/  F2FP.SATFINITE.E4M3.F32.PACK_AB_MERGE_C R72, R73, R72, RZ ;  /* 0x000000484948723e */ /* 0x000fe400048070ff */
[----:B------:R-:W-:Y:S02]  /*bda0*/  F2FP.SATFINITE.E4M3.F32.PACK_AB_MERGE_C R75, R75, R74, RZ ;  /* 0x0000004a4b4b723e */ /* 0x000fe400048070ff */
[----:B------:R-:W-:Y:S02]  /*bdb0*/  F2FP.SATFINITE.E4M3.F32.PACK_AB_MERGE_C R76, R77, R76, RZ ;  /* 0x0000004c4d4c723e */ /* 0x000fe400048070ff */
[----:B------:R-:W-:Y:S01]  /*bdc0*/  F2FP.SATFINITE.E4M3.F32.PACK_AB_MERGE_C R79, R79, R78, RZ ;  /* 0x0000004e4f4f723e */ /* 0x000fe200048070ff */
[----:B------:R-:W-:Y:S01]  /*bdd0*/  IMAD.MOV.U32 R78, RZ, RZ, 0x80 ;  /* 0x00000080ff4e7424 */ /* 0x000fe200078e00ff */
[----:B------:R-:W-:Y:S01]  /*bde0*/  F2FP.SATFINITE.E4M3.F32.PACK_AB_MERGE_C R46, R47, R46, RZ ;  /* 0x0000002e2f2e723e */ /* 0x000fe200048070ff */
[-C--:B0-----:R-:W-:Y:S01]  /*bdf0*/  FMUL2 R36, R6.F32x2.HI_LO, R82.reuse.F32 ;  /* 0x000000520624724a */ /* 0x081fe20001000000 */
[----:B------:R-:W-:Y:S01]  /*be00*/  PRMT R6, R94, 0x5410, R93 ;  /* 0x000054105e067816 */ /* 0x000fe2000000005d */
[-C--:B------:R-:W-:Y:S01]  /*be10*/  FMUL2 R38, R4.F32x2.HI_LO, R82.reuse.F32 ;  /* 0x000000520426724a */ /* 0x080fe20001000000 */
        /* <DEDUP_REMOVED lines=13> */
[----:B------:R-:W-:Y:S01]  /*bef0*/  FMUL2 R14, R14.F32x2.HI_LO, R82.F32 ;  /* 0x000000520e0e724a */ /* 0x000fe20001000000 */
[----:B------:R-:W-:Y:S01]  /*bf00*/  F2FP.SATFINITE.E4M3.F32.PACK_AB_MERGE_C R36, R37, R36, RZ ;  /* 0x000000242524723e */ /* 0x000fe200048070ff */
[----:B------:R-:W-:Y:S01]  /*bf10*/  FMUL2 R12, R12.F32x2.HI_LO, R82.F32 ;  /* 0x000000520c0c724a */ /* 0x000fe20001000000 */
[----:B------:R-:W-:Y:S01]  /*bf20*/  F2FP.SATFINITE.E4M3.F32.PACK_AB_MERGE_C R39, R39, R38, RZ ;  /* 0x000000262727723e */ /* 0x000fe200048070ff */
[----:B------:R0:W-:Y:S01]  /*bf30*/  @!P0 STG.E.ENL2.256 desc[UR8][R102.64], R4, R8 ;  /* 0xf80000046608897f */ /* 0x0001e2000f121808 */
[----:B------:R-:W1:Y:S01]  /*bf40*/  LDCU UR8, c[0x0][0x440] ;  /* 0x00008800ff0877ac */ /* 0x000e620008000800 */
        /* <DEDUP_REMOVED lines=14> */
[----:B-1----:R-:W-:Y:S02]  /*c030*/  ISETP.GE.AND P0, PT, R83, UR8, PT ;  /* 0x0000000853007c0c */ /* 0x002fe4000bf06270 */
[----:B------:R-:W-:Y:S02]  /*c040*/  F2FP.SATFINITE.E4M3.F32.PACK_AB_MERGE_C R29, R29, R28, RZ ;  /* 0x0000001c1d1d723e */ /* 0x000fe400048070ff */
[----:B------:R-:W-:Y:S02]  /*c050*/  F2FP.SATFINITE.E4M3.F32.PACK_AB_MERGE_C R34, R35, R34, RZ ;  /* 0x000000222322723e */ /* 0x000fe400048070ff */
[----:B------:R-:W-:-:S02]  /*c060*/  F2FP.SATFINITE.E4M3.F32.PACK_AB_MERGE_C R33, R33, R32, RZ ;  /* 0x000000202121723e */ /* 0x000fc400048070ff */
[----:B------:R-:W-:Y:S02]  /*c070*/  PRMT R16, R53, 0x5410, R48 ;  /* 0x0000541035107816 */ /* 0x000fe40000000030 */
[----:B------:R-:W-:Y:S02]  /*c080*/  PRMT R17, R59, 0x5410, R54 ;  /* 0x000054103b117816 */ /* 0x000fe40000000036 */
[----:B------:R-:W-:Y:S02]  /*c090*/  PRMT R18, R51, 0x5410, R70 ;  /* 0x0000541033127816 */ /* 0x000fe40000000046 */
[C---:B------:R-:W-:Y:S02]  /*c0a0*/  @!P0 R2UR UR16, R118.reuse ;  /* 0x00000000761082ca */ /* 0x040fe400000e0000 */
[----:B------:R-:W-:Y:S02]  /*c0b0*/  @!P0 R2UR UR17, R119 ;  /* 0x00000000771182ca */ /* 0x000fe400000e0000 */
[----:B------:R-:W-:-:S02]  /*c0c0*/  @!P0 R2UR UR10, R118 ;  /* 0x00000000760a82ca */ /* 0x000fc400000e0000 */
[C---:B------:R-:W-:Y:S02]  /*c0d0*/  @!P0 R2UR UR11, R119.reuse ;  /* 0x00000000770b82ca */ /* 0x040fe400000e0000 */
[----:B------:R-:W-:Y:S02]  /*c0e0*/  @!P0 R2UR UR8, R118 ;  /* 0x00000000760882ca */ /* 0x000fe400000e0000 */
[----:B------:R-:W-:Y:S02]  /*c0f0*/  @!P0 R2UR UR9, R119 ;  /* 0x00000000770982ca */ /* 0x000fe400000e0000 */
[----:B0-----:R-:W-:Y:S02]  /*c100*/  F2FP.SATFINITE.E4M3.F32.PACK_AB_MERGE_C R4, R23, R22, RZ ;  /* 0x000000161704723e */ /* 0x001fe400048070ff */
[----:B------:R-:W-:Y:S02]  /*c110*/  F2FP.SATFINITE.E4M3.F32.PACK_AB_MERGE_C R5, R21, R20, RZ ;  /* 0x000000141505723e */ /* 0x000fe400048070ff */
[----:B------:R-:W-:-:S02]  /*c120*/  F2FP.SATFINITE.E4M3.F32.PACK_AB_MERGE_C R6, R27, R26, RZ ;  /* 0x0000001a1b06723e */ /* 0x000fc400048070ff */
[----:B------:R-:W-:Y:S02]  /*c130*/  F2FP.SATFINITE.E4M3.F32.PACK_AB_MERGE_C R7, R25, R24, RZ ;  /* 0x000000181907723e */ /* 0x000fe400048070ff */
[----:B------:R-:W-:Y:S02]  /*c140*/  PRMT R4, R5, 0x5410, R4 ;  /* 0x0000541005047816 */ /* 0x000fe40000000004 */
[----:B------:R-:W-:Y:S02]  /*c150*/  PRMT R5, R7, 0x5410, R6 ;  /* 0x0000541007057816 */ /* 0x000fe40000000006 */
[----:B------:R-:W-:Y:S02]  /*c160*/  PRMT R24, R107, 0x5410, R106 ;  /* 0x000054106b187816 */ /* 0x000fe4000000006a */
[----:B------:R-:W-:Y:S02]  /*c170*/  PRMT R25, R109, 0x5410, R108 ;  /* 0x000054106d197816 */ /* 0x000fe4000000006c */
[----:B------:R-:W-:-:S02]  /*c180*/  PRMT R26, R112, 0x5410, R111 ;  /* 0x00005410701a7816 */ /* 0x000fc4000000006f */
[----:B------:R-:W-:Y:S02]  /*c190*/  PRMT R27, R114, 0x5410, R113 ;  /* 0x00005410721b7816 */ /* 0x000fe40000000071 */
[----:B------:R-:W-:Y:S02]  /*c1a0*/  PRMT R20, R116, 0x5410, R115 ;  /* 0x0000541074147816 */ /* 0x000fe40000000073 */
[----:B------:R-:W-:Y:S02]  /*c1b0*/  PRMT R21, R57, 0x5410, R80 ;  /* 0x0000541039157816 */ /* 0x000fe40000000050 */
[----:B------:R-:W-:Y:S02]  /*c1c0*/  PRMT R22, R61, 0x5410, R62 ;  /* 0x000054103d167816 */ /* 0x000fe4000000003e */
[----:B------:R-:W-:Y:S02]  /*c1d0*/  PRMT R23, R65, 0x5410, R66 ;  /* 0x0000541041177816 */ /* 0x000fe40000000042 */
[----:B------:R-:W-:-:S02]  /*c1e0*/  PRMT R19, R75, 0x5410, R72 ;  /* 0x000054104b137816 */ /* 0x000fc40000000048 */
[----:B------:R-:W-:Y:S01]  /*c1f0*/  PRMT R12, R79, 0x5410, R76 ;  /* 0x000054104f0c7816 */ /* 0x000fe2000000004c */
[----:B------:R1:W-:Y:S01]  /*c200*/  @!P0 STG.E.ENL2.256 desc[UR16][R102.64+0x20], R24, R20 ;  /* 0xf80001186614897f */ /* 0x0003e2000f121810 */
[----:B------:R-:W-:Y:S02]  /*c210*/  PRMT R13, R50, 0x5410, R49 ;  /* 0x00005410320d7816 */ /* 0x000fe40000000031 */
[----:B------:R-:W-:Y:S02]  /*c220*/  PRMT R14, R55, 0x5410, R52 ;  /* 0x00005410370e7816 */ /* 0x000fe40000000034 */
[----:B------:R-:W-:Y:S02]  /*c230*/  PRMT R15, R45, 0x5410, R46 ;  /* 0x000054102d0f7816 */ /* 0x000fe4000000002e */
[----:B------:R-:W-:Y:S02]  /*c240*/  PRMT R8, R39, 0x5410, R36 ;  /* 0x0000541027087816 */ /* 0x000fe40000000024 */
[----:B------:R-:W-:Y:S01]  /*c250*/  PRMT R9, R43, 0x5410, R40 ;  /* 0x000054102b097816 */ /* 0x000fe20000000028 */
[----:B------:R1:W-:Y:S01]  /*c260*/  @!P0 STG.E.ENL2.256 desc[UR10][R102.64+0x40], R16, R12 ;  /* 0xf8000210660c897f */ /* 0x0003e2000f12180a */
[----:B------:R-:W-:-:S02]  /*c270*/  PRMT R10, R38, 0x5410, R37 ;  /* 0x00005410260a7816 */ /* 0x000fc40000000025 */
[----:B------:R-:W-:Y:S02]  /*c280*/  PRMT R11, R42, 0x5410, R41 ;  /* 0x000054102a0b7816 */ /* 0x000fe40000000029 */
[----:B------:R-:W-:Y:S02]  /*c290*/  PRMT R6, R29, 0x5410, R30 ;  /* 0x000054101d067816 */ /* 0x000fe4000000001e */
[----:B------:R-:W-:Y:S02]  /*c2a0*/  PRMT R7, R33, 0x5410, R34 ;  /* 0x0000541021077816 */ /* 0x000fe40000000022 */
[----:B------:R-:W-:-:S03]  /*c2b0*/  PLOP3.LUT P2, PT, PT, PT, PT, 0x8, 0x80 ;  /* 0x000000000080781c */ /* 0x000fc60003f4e170 */
[----:B------:R1:W-:Y:S01]  /*c2c0*/  @!P0 STG.E.ENL2.256 desc[UR8][R102.64+0x60], R8, R4 ;  /* 0xf80003086604897f */ /* 0x0003e2000f121808 */
[----:B------:R-:W-:Y:S05]  /*c2d0*/  @P1 BRA `(.L_x_123) ;  /* 0xfffffff000f01947 */ /* 0x000fea000383ffff */
[----:B------:R-:W-:Y:S05]  /*c2e0*/  BSYNC.RECONVERGENT B0 ;  /* 0x0000000000007941 */ /* 0x000fea0003800200 */
.L_x_122:
[----:B-1----:R-:W-:Y:S01]  /*c2f0*/  VIADD R5, R68, 0xd8 ;  /* 0x000000d844057836 */ /* 0x002fe20000000000 */
[----:B------:R-:W-:-:S04]  /*c300*/  MOV R4, 0x1 ;  /* 0x0000000100047802 */ /* 0x000fc80000000f00 */
[----:B------:R-:W-:-:S04]  /*c310*/  PRMT R5, R0, 0x654, R5 ;  /* 0x0000065400057816 */ /* 0x000fc80000000005 */
[----:B------:R1:W-:Y:S03]  /*c320*/  SYNCS.ARRIVE.TRANS64.RED.ART0 RZ, [R5+URZ], R4 ;  /* 0x0000000405ff79a7 */ /* 0x0003e600085004ff */
.L_x_109:
[----:B------:R-:W-:-:S13]  /*c330*/  ISETP.GE.AND P0, PT, R3, 0xa, PT ;  /* 0x0000000a0300780c */ /* 0x000fda0003f06270 */
[----:B------:R-:W-:Y:S05]  /*c340*/  @!P0 BRA `(.L_x_124) ;  /* 0x0000000000088947 */ /* 0x000fea0003800000 */
[----:B------:R-:W-:-:S08]  /*c350*/  NOP ;  /* 0x0000000000007918 */ /* 0x000fd00000000000 */
[----:B------:R-:W3:-:S00]  /*c360*/  USETMAXREG.DEALLOC.CTAPOOL 0x20 ;  /* 0x00000020000079c8 */ /* 0x000ec000080e0500 */
.L_x_124:
[----:B0-2---:R-:W0:Y:S02]  /*c370*/  LDCU UR8, c[0x0][0x36c] ;  /* 0x00006d80ff0877ac */ /* 0x005e240008000800 */
[----:B0-----:R-:W-:-:S09]  /*c380*/  UISETP.EQ.U32.AND UP0, UPT, UR8, 0x1, UPT ;  /* 0x000000010800788c */ /* 0x001fd2000bf02070 */
[----:B---3--:R-:W-:Y:S05]  /*c390*/  BRA.U !UP0, `(.L_x_125) ;  /* 0x0000000108187547 */ /* 0x008fea000b800000 */
[----:B------:R-:W-:-:S00]  /*c3a0*/  MEMBAR.ALL.CTA ;  /* 0x0000000000007992 */ /* 0x000fc00000008000 */
[----:B------:R-:W-:Y:S06]  /*c3b0*/  MEMBAR.ALL.GPU ;  /* 0x0000000000007992 */ /* 0x000fec000000a000 */
[----:B------:R-:W-:-:S00]  /*c3c0*/  ERRBAR ;  /* 0x00000000000079ab */ /* 0x000fc00000000000 */
[----:B------:R-:W-:Y:S08]  /*c3d0*/  CGAERRBAR ;  /* 0x00000000000075ab */ /* 0x000ff00000000000 */
[----:B------:R-:W-:Y:S01]  /*c3e0*/  UCGABAR_ARV ;  /* 0x00000000000079c7 */ /* 0x000fe20008000000 */
[----:B------:R-:W-:Y:S05]  /*c3f0*/  BRA `(.L_x_126) ;  /* 0x0000000000047947 */ /* 0x000fea0003800000 */
.L_x_125:
[----:B------:R-:W-:Y:S01]  /*c400*/  NOP ;  /* 0x0000000000007918 */ /* 0x000fe20000000000 */
.L_x_126:
[----:B------:R-:W-:Y:S05]  /*c410*/  BRA.U !UP0, `(.L_x_127) ;  /* 0x00000001080c7547 */ /* 0x000fea000b800000 */
[----:B------:R-:W-:Y:S01]  /*c420*/  UCGABAR_WAIT ;  /* 0x0000000000007dc7 */ /* 0x000fe20008000000 */
[----:B------:R-:W-:Y:S01]  /*c430*/  CCTL.IVALL ;  /* 0x00000000ff00798f */ /* 0x000fe20002000000 */
[----:B------:R-:W-:Y:S05]  /*c440*/  BRA `(.L_x_128) ;  /* 0x0000000000047947 */ /* 0x000fea0003800000 */
.L_x_127:
[----:B------:R-:W-:Y:S06]  /*c450*/  BAR.SYNC.DEFER_BLOCKING 0x0 ;  /* 0x0000000000007b1d */ /* 0x000fec0000010000 */
.L_x_128:
[----:B------:R-:W-:Y:S05]  /*c460*/  @!P6 EXIT ;  /* 0x000000000000e94d */ /* 0x000fea0003800000 */
[----:B------:R0:W2:Y:S01]  /*c470*/  LDL.LU R7, [R1] ;  /* 0x0000000001077983 */ /* 0x0000a20000300800 */
[----:B------:R-:W-:Y:S02]  /*c480*/  ELECT P0, URZ, PT ;  /* 0x0000000000ff782f */ /* 0x000fe40003800000 */
[----:B-1----:R-:W-:Y:S01]  /*c490*/  MOV R4, 0x400 ;  /* 0x0000040000047802 */ /* 0x002fe20000000f00 */
[----:B------:R-:W-:Y:S01]  /*c4a0*/  IMAD.MOV.U32 R0, RZ, RZ, 0x1 ;  /* 0x00000001ff007424 */ /* 0x000fe200078e00ff */
[----:B------:R-:W1:Y:S01]  /*c4b0*/  S2R R3, SR_CgaCtaId ;  /* 0x0000000000037919 */ /* 0x000e620000008800 */
[----:B------:R-:W-:Y:S08]  /*c4c0*/  UVIRTCOUNT.DEALLOC.SMPOOL 0x80 ;  /* 0x000000800000784c */ /* 0x000ff00000000000 */
[----:B------:R-:W-:-:S02]  /*c4d0*/  @P0 MOV R6, 0x40 ;  /* 0x0000004000060802 */ /* 0x000fc40000000f00 */
[----:B-1----:R-:W-:-:S05]  /*c4e0*/  LEA R4, R3, R4, 0x18 ;  /* 0x0000000403047211 */ /* 0x002fca00078ec0ff */
[----:B------:R-:W-:Y:S02]  /*c4f0*/  VIADD R8, R4, 0xe0 ;  /* 0x000000e004087836 */ /* 0x000fe40000000000 */
[----:B--2---:R-:W-:-:S05]  /*c500*/  @P0 IMAD.MOV.U32 R7, RZ, RZ, R3 ;  /* 0x000000ffff070224 */ /* 0x004fca00078e0003 */
[C---:B------:R-:W-:Y:S01]  /*c510*/  LOP3.LUT R5, R7.reuse, 0x1, RZ, 0x3c, !PT ;  /* 0x0000000107057812 */ /* 0x040fe200078e3cff */
[----:B------:R0:W-:Y:S01]  /*c520*/  @P0 STL [R1], R7 ;  /* 0x0000000701000387 */ /* 0x0001e20000100800 */
[----:B------:R-:W-:Y:S02]  /*c530*/  @P0 LEA R6, R7, R6, 0x18 ;  /* 0x0000000607060211 */ /* 0x000fe400078ec0ff */
[----:B------:R-:W-:Y:S01]  /*c540*/  PRMT R8, R5, 0x654, R8 ;  /* 0x0000065405087816 */ /* 0x000fe20000000008 */
[----:B------:R-:W-:Y:S02]  /*c550*/  IMAD.MOV.U32 R5, RZ, RZ, 0x1 ;  /* 0x00000001ff057424 */ /* 0x000fe400078e00ff */
[----:B------:R0:W-:Y:S02]  /*c560*/  @P0 STS.U8 [R6], R0 ;  /* 0x0000000006000388 */ /* 0x0001e40000000000 */
[----:B------:R0:W-:Y:S01]  /*c570*/  SYNCS.ARRIVE.TRANS64.RED.ART0 RZ, [R8+URZ], R5 ;  /* 0x0000000508ff79a7 */ /* 0x0001e200085004ff */
[----:B------:R-:W1:Y:S02]  /*c580*/  SYNCS.PHASECHK.TRANS64.TRYWAIT P0, [R4+URZ+0xe0], RZ ;  /* 0x0000e0ff040075a7 */ /* 0x000e6400080011ff */
[----:B01----:R-:W-:Y:S05]  /*c590*/  @!P0 BRA `(.L_x_129) ;  /* 0x0000001000c08947 */ /* 0x003fea0003800000 */
.L_x_210:
[----:B------:R-:W-:Y:S01]  /*c5a0*/  NOP ;  /* 0x0000000000007918 */ /* 0x000fe20000000000 */
[----:B------:R-:W-:Y:S02]  /*c5b0*/  MOV R0, 0x50 ;  /* 0x0000005000007802 */ /* 0x000fe40000000f00 */
[----:B------:R-:W-:Y:S02]  /*c5c0*/  LOP3.LUT R2, R2, 0xffff, RZ, 0xc0, !PT ;  /* 0x0000ffff02027812 */ /* 0x000fe400078ec0ff */
[----:B------:R-:W-:Y:S02]  /*c5d0*/  LEA R3, R3, R0, 0x18 ;  /* 0x0000000003037211 */ /* 0x000fe400078ec0ff */
[----:B------:R-:W-:Y:S01]  /*c5e0*/  SHF.R.U32.HI R7, RZ, 0x5, R2 ;  /* 0x00000005ff077819 */ /* 0x000fe20000011602 */
[----:B------:R-:W-:Y:S02]  /*c5f0*/  IMAD.MOV.U32 R2, RZ, RZ, 0xffff ;  /* 0x0000ffffff027424 */ /* 0x000fe400078e00ff */
[----:B------:R-:W1:Y:S02]  /*c600*/  LDS R0, [R3] ;  /* 0x0000000003007984 */ /* 0x000e640000000800 */
[----:B0-----:R-:W-:Y:S01]  /*c610*/  VIADD R4, R7, 0x10 ;  /* 0x0000001007047836 */ /* 0x001fe20000000000 */
[----:B------:R-:W-:-:S04]  /*c620*/  SHF.L.U32 R7, R2, R7, RZ ;  /* 0x0000000702077219 */ /* 0x000fc800000006ff */
[----:B------:R-:W-:-:S04]  /*c630*/  SHF.L.U32 R4, R5, R4, RZ ;  /* 0x0000000405047219 */ /* 0x000fc800000006ff */
[----:B------:R-:W-:-:S04]  /*c640*/  LOP3.LUT R7, R4, R7, RZ, 0xfc, !PT ;  /* 0x0000000704077212 */ /* 0x000fc800078efcff */
[C---:B------:R-:W-:Y:S02]  /*c650*/  LOP3.LUT R5, R7.reuse, 0xffff, RZ, 0xc0, !PT ;  /* 0x0000ffff07057812 */ /* 0x040fe400078ec0ff */
[----:B-1----:R-:W-:-:S04]  /*c660*/  LOP3.LUT R2, R7, 0xffff, R0, 0x80, !PT ;  /* 0x0000ffff07027812 */ /* 0x002fc800078e8000 */
[----:B------:R-:W-:-:S13]  /*c670*/  ISETP.NE.AND P0, PT, R2, R5, PT ;  /* 0x000000050200720c */ /* 0x000fda0003f05270 */
[----:B------:R-:W-:Y:S05]  /*c680*/  @P0 BRA `(.L_x_130) ;  /* 0x0000000000500947 */ /* 0x000fea0003800000 */
[----:B------:R-:W-:Y:S02]  /*c690*/  SHF.R.U32.HI R0, RZ, 0x10, R0 ;  /* 0x00000010ff007819 */ /* 0x000fe40000011600 */
[----:B------:R-:W-:-:S04]  /*c6a0*/  SHF.R.U32.HI R5, RZ, 0x10, R7 ;  /* 0x00000010ff057819 */ /* 0x000fc80000011607 */
[----:B------:R-:W-:-:S04]  /*c6b0*/  LOP3.LUT R0, R0, R5, RZ, 0xc0, !PT ;  /* 0x0000000500007212 */ /* 0x000fc800078ec0ff */
[----:B------:R-:W-:-:S13]  /*c6c0*/  ISETP.NE.AND P0, PT, R0, R5, PT ;  /* 0x000000050000720c */ /* 0x000fda0003f05270 */
[----:B------:R-:W-:Y:S05]  /*c6d0*/  @P0 BRA `(.L_x_131) ;  /* 0x0000000000300947 */ /* 0x000fea0003800000 */
[----:B------:R-:W-:Y:S01]  /*c6e0*/  R2UR UR10, R7 ;  /* 0x00000000070a72ca */ /* 0x000fe200000e0000 */
[----:B------:R-:W0:Y:S01]  /*c6f0*/  S2R R2, SR_LANEID ;  /* 0x0000000000027919 */ /* 0x000e220000000000 */
[----:B------:R-:W-:Y:S02]  /*c700*/  VOTEU.ANY UR9, UPT, PT ;  /* 0x0000000000097886 */ /* 0x000fe400038e0100 */
[----:B------:R-:W-:-:S09]  /*c710*/  UFLO.U32 UR9, UR9 ;  /* 0x00000009000972bd */ /* 0x000fd200080e0000 */
[----:B------:R-:W-:-:S06]  /*c720*/  ULOP3.LUT UR10, URZ, UR10, URZ, 0x33, !UPT ;  /* 0x0000000aff0a7292 */ /* 0x000fcc000f8e33ff */
[----:B------:R-:W-:-:S04]  /*c730*/  IMAD.U32 R0, RZ, RZ, UR10 ;  /* 0x0000000aff007e24 */ /* 0x000fc8000f8e00ff */
[----:B------:R-:W1:Y:S02]  /*c740*/  REDUX UR8, R0 ;  /* 0x00000000000873c4 */ /* 0x000e640000000000 */
[----:B------:R2:W-:Y:S01]  /*c750*/  UTCATOMSWS.AND URZ, UR10 ;  /* 0x0000000a00ff79e3 */ /* 0x0005e20008000000 */
[----:B0-----:R-:W-:Y:S01]  /*c760*/  ISETP.EQ.U32.AND P0, PT, R2, UR9, PT ;  /* 0x0000000902007c0c */ /* 0x001fe2000bf02070 */
[----:B-1----:R-:W-:-:S12]  /*c770*/  IMAD.U32 R2, RZ, RZ, UR8 ;  /* 0x00000008ff027e24 */ /* 0x002fd8000f8e00ff */
[----:B------:R2:W-:Y:S01]  /*c780*/  @P0 ATOMS.AND RZ, [R3], R2 ;  /* 0x0000000203ff038c */ /* 0x0005e20002800000 */
[----:B------:R-:W-:Y:S05]  /*c790*/  BRA `(.L_x_132) ;  /* 0x0000000000147947 */ /* 0x000fea0003800000 */
.L_x_131:
[----:B------:R-:W-:Y:S02]  /*c7a0*/  MOV R2, 0xc7c0 ;  /* 0x0000c7c000027802 */ /* 0x000fe40000000f00 */
[----:B------:R-:W-:Y:S05]  /*c7b0*/  CALL.REL.NOINC `($__internal_0_$__cuda_sm10x_tcgen05_guardrail_trap_col_being_dealloced_not_returned_by_alloc) ;  /* 0x00000010004c7944 */ /* 0x000fea0003c00000 */
[----:B------:R-:W-:Y:S05]  /*c7c0*/  BRA `(.L_x_132) ;  /* 0x0000000000087947 */ /* 0x000fea0003800000 */
.L_x_130:
[----:B------:R-:W-:Y:S02]  /*c7d0*/  MOV R2, 0xc7f0 ;  /* 0x0000c7f000027802 */ /* 0x000fe40000000f00 */
[----:B------:R-:W-:Y:S05]  /*c7e0*/  CALL.REL.NOINC `($__internal_2_$__cuda_sm10x_tcgen05_guardrail_trap_unallocated_columns_being_dealloced) ;  /* 0x0000001000587944 */ /* 0x000fea0003c00000 */
.L_x_132:
[----:B------:R-:W-:Y:S01]  /*c7f0*/  NOP ;  /* 0x0000000000007918 */ /* 0x000fe20000000000 */
[----:B--2---:R-:W-:Y:S05]  /*c800*/  EXIT ;  /* 0x000000000000794d */ /* 0x004fea0003800000 */
.L_x_12:
[----:B------:R-:W-:-:S07]  /*c810*/  MOV R9, R8 ;  /* 0x0000000800097202 */ /* 0x000fce0000000f00 */
.L_x_133:
[----:B0-----:R0:W1:Y:S02]  /*c820*/  SYNCS.PHASECHK.TRANS64.TRYWAIT P0, [R12+URZ], R9 ;  /* 0x000000090c0075a7 */ /* 0x00106400080011ff */
[----:B-1----:R-:W-:Y:S05]  /*c830*/  @!P0 NANOSLEEP.SYNCS 0x989680 ;  /* 0x009896800000895d */ /* 0x002fea0003900000 */
[----:B------:R-:W1:Y:S02]  /*c840*/  @!P0 SYNCS.PHASECHK.TRANS64 P0, [R12+URZ], R9 ;  /* 0x000000090c0085a7 */ /* 0x000e6400080010ff */
[----:B-1----:R-:W-:Y:S05]  /*c850*/  @!P0 BRA `(.L_x_133) ;  /* 0xfffffffc00f08947 */ /* 0x002fea000383ffff */
[----:B------:R-:W-:Y:S05]  /*c860*/  BRA `(.L_x_11) ;  /* 0xffffff4000ac7947 */ /* 0x000fea000383ffff */
.L_x_15:
[----:B------:R-:W-:-:S07]  /*c870*/  MOV R5, R4 ;  /* 0x0000000400057202 */ /* 0x000fce0000000f00 */
.L_x_134:
[----:B0-----:R0:W1:Y:S02]  /*c880*/  SYNCS.PHASECHK.TRANS64.TRYWAIT P0, [R8+URZ], R5 ;  /* 0x00000005080075a7 */ /* 0x00106400080011ff */
[----:B-1----:R-:W-:Y:S05]  /*c890*/  @!P0 NANOSLEEP.SYNCS 0x989680 ;  /* 0x009896800000895d */ /* 0x002fea0003900000 */
[----:B------:R-:W1:Y:S02]  /*c8a0*/  @!P0 SYNCS.PHASECHK.TRANS64 P0, [R8+URZ], R5 ;  /* 0x00000005080085a7 */ /* 0x000e6400080010ff */
[----:B-1----:R-:W-:Y:S05]  /*c8b0*/  @!P0 BRA `(.L_x_134) ;  /* 0xfffffffc00f08947 */ /* 0x002fea000383ffff */
[----:B------:R-:W-:Y:S05]  /*c8c0*/  BRA `(.L_x_14) ;  /* 0xffffff4400147947 */ /* 0x000fea000383ffff */
.L_x_21:
[----:B------:R-:W-:Y:S02]  /*c8d0*/  MOV R5, UR8 ;  /* 0x0000000800057c02 */ /* 0x000fe40008000f00 */
[----:B------:R-:W-:-:S07]  /*c8e0*/  MOV R9, R8 ;  /* 0x0000000800097202 */ /* 0x000fce0000000f00 */
.L_x_135:
[----:B0-----:R0:W1:Y:S02]  /*c8f0*/  SYNCS.PHASECHK.TRANS64.TRYWAIT P0, [R5+URZ+0x10], R9 ;  /* 0x00001009050075a7 */ /* 0x00106400080011ff */
[----:B-1----:R-:W-:Y:S05]  /*c900*/  @!P0 NANOSLEEP.SYNCS 0x989680 ;  /* 0x009896800000895d */ /* 0x002fea0003900000 */
[----:B------:R-:W1:Y:S02]  /*c910*/  @!P0 SYNCS.PHASECHK.TRANS64 P0, [R5+URZ+0x10], R9 ;  /* 0x00001009050085a7 */ /* 0x000e6400080010ff */
[----:B-1----:R-:W-:Y:S05]  /*c920*/  @!P0 BRA `(.L_x_135) ;  /* 0xfffffffc00f08947 */ /* 0x002fea000383ffff */
[----:B------:R-:W-:Y:S05]  /*c930*/  BRA `(.L_x_136) ;  /* 0xffffff4c00987947 */ /* 0x000fea000383ffff */
.L_x_24:
[----:B------:R-:W-:Y:S02]  /*c940*/  MOV R4, UR25 ;  /* 0x0000001900047c02 */ /* 0x000fe40008000f00 */
[----:B------:R-:W-:-:S07]  /*c950*/  MOV R7, R6 ;  /* 0x0000000600077202 */ /* 0x000fce0000000f00 */
.L_x_137:
[----:B0-----:R0:W1:Y:S02]  /*c960*/  SYNCS.PHASECHK.TRANS64.TRYWAIT P0, [R4+URZ+0x40], R7 ;  /* 0x00004007040075a7 */ /* 0x00106400080011ff */
[----:B-1----:R-:W-:Y:S05]  /*c970*/  @!P0 NANOSLEEP.SYNCS 0x989680 ;  /* 0x009896800000895d */ /* 0x002fea0003900000 */
[----:B------:R-:W1:Y:S02]  /*c980*/  @!P0 SYNCS.PHASECHK.TRANS64 P0, [R4+URZ+0x40], R7 ;  /* 0x00004007040085a7 */ /* 0x000e6400080010ff */
[----:B-1----:R-:W-:Y:S05]  /*c990*/  @!P0 BRA `(.L_x_137) ;  /* 0xfffffffc00f08947 */ /* 0x002fea000383ffff */
[----:B------:R-:W-:Y:S05]  /*c9a0*/  BRA `(.L_x_138) ;  /* 0xffffff4c00f47947 */ /* 0x000fea000383ffff */
.L_x_28:
[----:B01----:R-:W-:Y:S02]  /*c9b0*/  MOV R4, UR9 ;  /* 0x0000000900047c02 */ /* 0x003fe40008000f00 */
[----:B------:R-:W-:-:S07]  /*c9c0*/  MOV R9, R8 ;  /* 0x0000000800097202 */ /* 0x000fce0000000f00 */
.L_x_139:
[----:B0-----:R0:W1:Y:S02]  /*c9d0*/  SYNCS.PHASECHK.TRANS64.TRYWAIT P0, [R4+URZ+0x40], R9 ;  /* 0x00004009040075a7 */ /* 0x00106400080011ff */
[----:B-1----:R-:W-:Y:S05]  /*c9e0*/  @!P0 NANOSLEEP.SYNCS 0x989680 ;  /* 0x009896800000895d */ /* 0x002fea0003900000 */
[----:B------:R-:W1:Y:S02]  /*c9f0*/  @!P0 SYNCS.PHASECHK.TRANS64 P0, [R4+URZ+0x40], R9 ;  /* 0x00004009040085a7 */ /* 0x000e6400080010ff */
[----:B-1----:R-:W-:Y:S05]  /*ca00*/  @!P0 BRA `(.L_x_139) ;  /* 0xfffffffc00f08947 */ /* 0x002fea000383ffff */
[----:B------:R-:W-:Y:S05]  /*ca10*/  BRA `(.L_x_140) ;  /* 0xffffff5000987947 */ /* 0x000fea000383ffff */
.L_x_31:
[----:B012---:R-:W-:Y:S02]  /*ca20*/  MOV R4, UR17 ;  /* 0x0000001100047c02 */ /* 0x007fe40008000f00 */
[----:B------:R-:W-:-:S07]  /*ca30*/  MOV R9, R8 ;  /* 0x0000000800097202 */ /* 0x000fce0000000f00 */
.L_x_141:
[----:B0-----:R0:W1:Y:S02]  /*ca40*/  SYNCS.PHASECHK.TRANS64.TRYWAIT P0, [R4+URZ+0x40], R9 ;  /* 0x00004009040075a7 */ /* 0x00106400080011ff */
[----:B-1----:R-:W-:Y:S05]  /*ca50*/  @!P0 NANOSLEEP.SYNCS 0x989680 ;  /* 0x009896800000895d */ /* 0x002fea0003900000 */
[----:B------:R-:W1:Y:S02]  /*ca60*/  @!P0 SYNCS.PHASECHK.TRANS64 P0, [R4+URZ+0x40], R9 ;  /* 0x00004009040085a7 */ /* 0x000e6400080010ff */
[----:B-1----:R-:W-:Y:S05]  /*ca70*/  @!P0 BRA `(.L_x_141) ;  /* 0xfffffffc00f08947 */ /* 0x002fea000383ffff */
[----:B------:R-:W-:Y:S05]  /*ca80*/  BRA `(.L_x_142) ;  /* 0xffffff5000ec7947 */ /* 0x000fea000383ffff */
.L_x_35:
[----:B------:R-:W-:Y:S02]  /*ca90*/  MOV R5, UR17 ;  /* 0x0000001100057c02 */ /* 0x000fe40008000f00 */
[----:B------:R-:W-:-:S07]  /*caa0*/  MOV R9, R8 ;  /* 0x0000000800097202 */ /* 0x000fce0000000f00 */
.L_x_143:
[----:B0-----:R0:W1:Y:S02]  /*cab0*/  SYNCS.PHASECHK.TRANS64.TRYWAIT P0, [R5+URZ+0x40], R9 ;  /* 0x00004009050075a7 */ /* 0x00106400080011ff */
[----:B-1----:R-:W-:Y:S05]  /*cac0*/  @!P0 NANOSLEEP.SYNCS 0x989680 ;  /* 0x009896800000895d */ /* 0x002fea0003900000 */
[----:B------:R-:W1:Y:S02]  /*cad0*/  @!P0 SYNCS.PHASECHK.TRANS64 P0, [R5+URZ+0x40], R9 ;  /* 0x00004009050085a7 */ /* 0x000e6400080010ff */
[----:B-1----:R-:W-:Y:S05]  /*cae0*/  @!P0 BRA `(.L_x_143) ;  /* 0xfffffffc00f08947 */ /* 0x002fea000383ffff */
[----:B------:R-:W-:Y:S05]  /*caf0*/  BRA `(.L_x_144) ;  /* 0xffffff5400807947 */ /* 0x000fea000383ffff */
.L_x_37:
[----:B01----:R-:W-:Y:S02]  /*cb00*/  MOV R5, UR16 ;  /* 0x0000001000057c02 */ /* 0x003fe40008000f00 */
[----:B------:R-:W-:-:S07]  /*cb10*/  MOV R9, R8 ;  /* 0x0000000800097202 */ /* 0x000fce0000000f00 */
.L_x_145:
[----:B0-----:R0:W1:Y:S02]  /*cb20*/  SYNCS.PHASECHK.TRANS64.TRYWAIT P0, [R5+URZ+0x40], R9 ;  /* 0x00004009050075a7 */ /* 0x00106400080011ff */
[----:B-1----:R-:W-:Y:S05]  /*cb30*/  @!P0 NANOSLEEP.SYNCS 0x989680 ;  /* 0x009896800000895d */ /* 0x002fea0003900000 */
[----:B------:R-:W1:Y:S02]  /*cb40*/  @!P0 SYNCS.PHASECHK.TRANS64 P0, [R5+URZ+0x40], R9 ;  /* 0x00004009050085a7 */ /* 0x000e6400080010ff */
[----:B-1----:R-:W-:Y:S05]  /*cb50*/  @!P0 BRA `(.L_x_145) ;  /* 0xfffffffc00f08947 */ /* 0x002fea000383ffff */
[----:B------:R-:W-:Y:S05]  /*cb60*/  BRA `(.L_x_146) ;  /* 0xffffff5400fc7947 */ /* 0x000fea000383ffff */
.L_x_39:
[----:B------:R-:W-:-:S07]  /*cb70*/  MOV R9, R8 ;  /* 0x0000000800097202 */ /* 0x000fce0000000f00 */
.L_x_147:
[----:B-1----:R1:W2:Y:S02]  /*cb80*/  SYNCS.PHASECHK.TRANS64.TRYWAIT P0, [R5+URZ+0x40], R9 ;  /* 0x00004009050075a7 */ /* 0x0022a400080011ff */
[----:B--2---:R-:W-:Y:S05]  /*cb90*/  @!P0 NANOSLEEP.SYNCS 0x989680 ;  /* 0x009896800000895d */ /* 0x004fea0003900000 */
[----:B------:R-:W2:Y:S02]  /*cba0*/  @!P0 SYNCS.PHASECHK.TRANS64 P0, [R5+URZ+0x40], R9 ;  /* 0x00004009050085a7 */ /* 0x000ea400080010ff */
[----:B--2---:R-:W-:Y:S05]  /*cbb0*/  @!P0 BRA `(.L_x_147) ;  /* 0xfffffffc00f08947 */ /* 0x004fea000383ffff */
[----:B------:R-:W-:Y:S05]  /*cbc0*/  BRA `(.L_x_148) ;  /* 0xffffff58001c7947 */ /* 0x000fea000383ffff */
.L_x_41:
[----:B---3--:R3:W4:Y:S02]  /*cbd0*/  SYNCS.PHASECHK.TRANS64.TRYWAIT P0, [R4+URZ+0x18], RZ ;  /* 0x000018ff040075a7 */ /* 0x00872400080011ff */
[----:B----4-:R-:W-:Y:S05]  /*cbe0*/  @!P0 NANOSLEEP.SYNCS 0x989680 ;  /* 0x009896800000895d */ /* 0x010fea0003900000 */
[----:B------:R-:W4:Y:S02]  /*cbf0*/  @!P0 SYNCS.PHASECHK.TRANS64 P0, [R4+URZ+0x18], RZ ;  /* 0x000018ff040085a7 */ /* 0x000f2400080010ff */
[----:B----4-:R-:W-:Y:S05]  /*cc00*/  @!P0 BRA `(.L_x_41) ;  /* 0xfffffffc00f08947 */ /* 0x010fea000383ffff */
[----:B------:R-:W-:Y:S05]  /*cc10*/  BRA `(.L_x_149) ;  /* 0xffffff5800207947 */ /* 0x000fea000383ffff */
.L_x_46:
[----:B------:R-:W-:Y:S01]  /*cc20*/  HFMA2 R10, -RZ, RZ, -0.0 , 0 ;  /* 0x80000000ff0a7431 */ /* 0x000fe200000001ff */
[----:B------:R-:W-:-:S07]  /*cc30*/  MOV R11, 0x80000000 ;  /* 0x80000000000b7802 */ /* 0x000fce0000000f00 */
.L_x_150:
[----:B0-----:R0:W1:Y:S02]  /*cc40*/  SYNCS.PHASECHK.TRANS64.TRYWAIT P0, [R4+URZ+0x70], R11 ;  /* 0x0000700b040075a7 */ /* 0x00106400080011ff */
[----:B-1----:R-:W-:Y:S05]  /*cc50*/  @!P0 NANOSLEEP.SYNCS 0x989680 ;  /* 0x009896800000895d */ /* 0x002fea0003900000 */
[----:B------:R-:W1:Y:S02]  /*cc60*/  @!P0 SYNCS.PHASECHK.TRANS64 P0, [R4+URZ+0x70], R11 ;  /* 0x0000700b040085a7 */ /* 0x000e6400080010ff */
[----:B-1----:R-:W-:Y:S05]  /*cc70*/  @!P0 BRA `(.L_x_150) ;  /* 0xfffffffc00f08947 */ /* 0x002fea000383ffff */
[----:B------:R-:W-:Y:S05]  /*cc80*/  BRA `(.L_x_151) ;  /* 0xffffff5800e47947 */ /* 0x000fea000383ffff */
.L_x_47:
[----:B------:R-:W-:Y:S07]  /*cc90*/  MOV R16, R17 ;  /* 0x0000001100107202 */ /* 0x000fee0000000f00 */
.L_x_152:
[----:B-1----:R1:W2:Y:S02]  /*cca0*/  SYNCS.PHASECHK.TRANS64.TRYWAIT P0, [R9+URZ], R17 ;  /* 0x00000011090075a7 */ /* 0x0022a400080011ff */
[----:B--2---:R-:W-:Y:S05]  /*ccb0*/  @!P0 NANOSLEEP.SYNCS 0x989680 ;  /* 0x009896800000895d */ /* 0x004fea0003900000 */
[----:B------:R-:W2:Y:S02]  /*ccc0*/  @!P0 SYNCS.PHASECHK.TRANS64 P0, [R9+URZ], R17 ;  /* 0x00000011090085a7 */ /* 0x000ea400080010ff */
[----:B--2---:R-:W-:Y:S05]  /*ccd0*/  @!P0 BRA `(.L_x_152) ;  /* 0xfffffffc00f08947 */ /* 0x004fea000383ffff */
[----:B------:R-:W-:Y:S05]  /*cce0*/  BRA `(.L_x_153) ;  /* 0xffffff5c00107947 */ /* 0x000fea000383ffff */
.L_x_48:
[----:B------:R-:W-:Y:S02]  /*ccf0*/  MOV R9, UR19 ;  /* 0x0000001300097c02 */ /* 0x000fe40008000f00 */
[----:B0-----:R-:W-:Y:S07]  /*cd00*/  MOV R11, R10 ;  /* 0x0000000a000b7202 */ /* 0x001fee0000000f00 */
.L_x_154:
[----:B0-----:R0:W1:Y:S02]  /*cd10*/  SYNCS.PHASECHK.TRANS64.TRYWAIT P0, [R9+URZ+0x20], R11 ;  /* 0x0000200b090075a7 */ /* 0x00106400080011ff */
[----:B-1----:R-:W-:Y:S05]  /*cd20*/  @!P0 NANOSLEEP.SYNCS 0x989680 ;  /* 0x009896800000895d */ /* 0x002fea0003900000 */
[----:B------:R-:W1:Y:S02]  /*cd30*/  @!P0 SYNCS.PHASECHK.TRANS64 P0, [R9+URZ+0x20], R11 ;  /* 0x0000200b090085a7 */ /* 0x000e6400080010ff */
[----:B-1----:R-:W-:Y:S05]  /*cd40*/  @!P0 BRA `(.L_x_154) ;  /* 0xfffffffc00f08947 */ /* 0x002fea000383ffff */
[----:B------:R-:W-:Y:S05]  /*cd50*/  BRA `(.L_x_155) ;  /* 0xffffff5c00187947 */ /* 0x000fea000383ffff */
.L_x_52:
[----:B------:R-:W-:-:S07]  /*cd60*/  MOV R8, R9 ;  /* 0x0000000900087202 */ /* 0x000fce0000000f00 */
.L_x_156:
[----:B0-----:R0:W1:Y:S02]  /*cd70*/  SYNCS.PHASECHK.TRANS64.TRYWAIT P0, [R4+URZ+0x70], R9 ;  /* 0x00007009040075a7 */ /* 0x00106400080011ff */
[----:B-1----:R-:W-:Y:S05]  /*cd80*/  @!P0 NANOSLEEP.SYNCS 0x989680 ;  /* 0x009896800000895d */ /* 0x002fea0003900000 */
[----:B------:R-:W1:Y:S02]  /*cd90*/  @!P0 SYNCS.PHASECHK.TRANS64 P0, [R4+URZ+0x70], R9 ;  /* 0x00007009040085a7 */ /* 0x000e6400080010ff */
[----:B-1----:R-:W-:Y:S05]  /*cda0*/  @!P0 BRA `(.L_x_156) ;  /* 0xfffffffc00f08947 */ /* 0x002fea000383ffff */
[----:B------:R-:W-:Y:S05]  /*cdb0*/  BRA `(.L_x_157) ;  /* 0xffffff6000a47947 */ /* 0x000fea000383ffff */
.L_x_53:
[----:B------:R-:W-:Y:S07]  /*cdc0*/  MOV R8, R9 ;  /* 0x0000000900087202 */ /* 0x000fee0000000f00 */
.L_x_158:
[----:B0-----:R0:W1:Y:S02]  /*cdd0*/  SYNCS.PHASECHK.TRANS64.TRYWAIT P0, [R16+URZ+0x20], R9 ;  /* 0x00002009100075a7 */ /* 0x00106400080011ff */
[----:B-1----:R-:W-:Y:S05]  /*cde0*/  @!P0 NANOSLEEP.SYNCS 0x989680 ;  /* 0x009896800000895d */ /* 0x002fea0003900000 */
[----:B------:R-:W1:Y:S02]  /*cdf0*/  @!P0 SYNCS.PHASECHK.TRANS64 P0, [R16+URZ+0x20], R9 ;  /* 0x00002009100085a7 */ /* 0x000e6400080010ff */
[----:B-1----:R-:W-:Y:S05]  /*ce00*/  @!P0 BRA `(.L_x_158) ;  /* 0xfffffffc00f08947 */ /* 0x002fea000383ffff */
[----:B------:R-:W-:Y:S05]  /*ce10*/  BRA `(.L_x_159) ;  /* 0xffffff6000cc7947 */ /* 0x000fea000383ffff */
.L_x_55:
[----:B------:R-:W-:Y:S02]  /*ce20*/  MOV R4, UR26 ;  /* 0x0000001a00047c02 */ /* 0x000fe40008000f00 */
[----:B------:R-:W-:-:S07]  /*ce30*/  MOV R9, R8 ;  /* 0x0000000800097202 */ /* 0x000fce0000000f00 */
.L_x_160:
[----:B0-----:R0:W1:Y:S02]  /*ce40*/  SYNCS.PHASECHK.TRANS64.TRYWAIT P0, [R4+URZ+0x80], R9 ;  /* 0x00008009040075a7 */ /* 0x00106400080011ff */
[----:B-1----:R-:W-:Y:S05]  /*ce50*/  @!P0 NANOSLEEP.SYNCS 0x989680 ;  /* 0x009896800000895d */ /* 0x002fea0003900000 */
[----:B------:R-:W1:Y:S02]  /*ce60*/  @!P0 SYNCS.PHASECHK.TRANS64 P0, [R4+URZ+0x80], R9 ;  /* 0x00008009040085a7 */ /* 0x000e6400080010ff */
[----:B-1----:R-:W-:Y:S05]  /*ce70*/  @!P0 BRA `(.L_x_160) ;  /* 0xfffffffc00f08947 */ /* 0x002fea000383ffff */
[----:B------:R-:W-:Y:S05]  /*ce80*/  BRA `(.L_x_161) ;  /* 0xffffff6400647947 */ /* 0x000fea000383ffff */
.L_x_56:
[----:B0-----:R-:W-:Y:S02]  /*ce90*/  MOV R4, UR11 ;  /* 0x0000000b00047c02 */ /* 0x001fe40008000f00 */
[-C--:B------:R-:W-:Y:S02]  /*cea0*/  MOV R8, R5.reuse ;  /* 0x0000000500087202 */ /* 0x080fe40000000f00 */
[----:B------:R-:W-:-:S07]  /*ceb0*/  MOV R9, R5 ;  /* 0x0000000500097202 */ /* 0x000fce0000000f00 */
.L_x_162:
[----:B0-----:R0:W1:Y:S02]  /*cec0*/  SYNCS.PHASECHK.TRANS64.TRYWAIT P0, [R4+URZ+0xd8], R9 ;  /* 0x0000d809040075a7 */ /* 0x00106400080011ff */
[----:B-1----:R-:W-:Y:S05]  /*ced0*/  @!P0 NANOSLEEP.SYNCS 0x989680 ;  /* 0x009896800000895d */ /* 0x002fea0003900000 */
[----:B------:R-:W1:Y:S02]  /*cee0*/  @!P0 SYNCS.PHASECHK.TRANS64 P0, [R4+URZ+0xd8], R9 ;  /* 0x0000d809040085a7 */ /* 0x000e6400080010ff */
[----:B-1----:R-:W-:Y:S05]  /*cef0*/  @!P0 BRA `(.L_x_162) ;  /* 0xfffffffc00f08947 */ /* 0x002fea000383ffff */
[----:B------:R-:W-:Y:S05]  /*cf00*/  BRA `(.L_x_163) ;  /* 0xffffff6400647947 */ /* 0x000fea000383ffff */
.L_x_57:
[----:B------:R-:W-:Y:S02]  /*cf10*/  MOV R4, UR17 ;  /* 0x0000001100047c02 */ /* 0x000fe40008000f00 */
[----:B------:R-:W-:Y:S07]  /*cf20*/  MOV R8, R9 ;  /* 0x0000000900087202 */ /* 0x000fee0000000f00 */
.L_x_164:
[----:B0-----:R0:W1:Y:S02]  /*cf30*/  SYNCS.PHASECHK.TRANS64.TRYWAIT P0, [R4+URZ+0x20], R9 ;  /* 0x00002009040075a7 */ /* 0x00106400080011ff */
[----:B-1----:R-:W-:Y:S05]  /*cf40*/  @!P0 NANOSLEEP.SYNCS 0x989680 ;  /* 0x009896800000895d */ /* 0x002fea0003900000 */
[----:B------:R-:W1:Y:S02]  /*cf50*/  @!P0 SYNCS.PHASECHK.TRANS64 P0, [R4+URZ+0x20], R9 ;  /* 0x00002009040085a7 */ /* 0x000e6400080010ff */
[----:B-1----:R-:W-:Y:S05]  /*cf60*/  @!P0 BRA `(.L_x_164) ;  /* 0xfffffffc00f08947 */ /* 0x002fea000383ffff */
[----:B------:R-:W-:Y:S05]  /*cf70*/  BRA `(.L_x_165) ;  /* 0xffffff64007c7947 */ /* 0x000fea000383ffff */
.L_x_61:
[----:B------:R-:W-:-:S07]  /*cf80*/  MOV R9, R8 ;  /* 0x0000000800097202 */ /* 0x000fce0000000f00 */
.L_x_166:
[----:B0-----:R0:W1:Y:S02]  /*cf90*/  SYNCS.PHASECHK.TRANS64.TRYWAIT P0, [R4+URZ+0x70], R9 ;  /* 0x00007009040075a7 */ /* 0x00106400080011ff */
[----:B-1----:R-:W-:Y:S05]  /*cfa0*/  @!P0 NANOSLEEP.SYNCS 0x989680 ;  /* 0x009896800000895d */ /* 0x002fea0003900000 */
[----:B------:R-:W1:Y:S02]  /*cfb0*/  @!P0 SYNCS.PHASECHK.TRANS64 P0, [R4+URZ+0x70], R9 ;  /* 0x00007009040085a7 */ /* 0x000e6400080010ff */
[----:B-1----:R-:W-:Y:S05]  /*cfc0*/  @!P0 BRA `(.L_x_166) ;  /* 0xfffffffc00f08947 */ /* 0x002fea000383ffff */
[----:B------:R-:W-:Y:S05]  /*cfd0*/  BRA `(.L_x_167) ;  /* 0xffffff68005c7947 */ /* 0x000fea000383ffff */
.L_x_64:
[----:B------:R-:W-:Y:S07]  /*cfe0*/  MOV R10, R11 ;  /* 0x0000000b000a7202 */ /* 0x000fee0000000f00 */
.L_x_168:
[----:B0-----:R0:W1:Y:S02]  /*cff0*/  SYNCS.PHASECHK.TRANS64.TRYWAIT P0, [R9+URZ+0x20], R11 ;  /* 0x0000200b090075a7 */ /* 0x00106400080011ff */
[----:B-1----:R-:W-:Y:S05]  /*d000*/  @!P0 NANOSLEEP.SYNCS 0x989680 ;  /* 0x009896800000895d */ /* 0x002fea0003900000 */
[----:B------:R-:W1:Y:S02]  /*d010*/  @!P0 SYNCS.PHASECHK.TRANS64 P0, [R9+URZ+0x20], R11 ;  /* 0x0000200b090085a7 */ /* 0x000e6400080010ff */
[----:B-1----:R-:W-:Y:S05]  /*d020*/  @!P0 BRA `(.L_x_168) ;  /* 0xfffffffc00f08947 */ /* 0x002fea000383ffff */
[----:B------:R-:W-:Y:S05]  /*d030*/  BRA `(.L_x_169) ;  /* 0xffffff6800b87947 */ /* 0x000fea000383ffff */
.L_x_66:
[----:B------:R-:W-:-:S07]  /*d040*/  MOV R9, R8 ;  /* 0x0000000800097202 */ /* 0x000fce0000000f00 */
.L_x_170:
[----:B0-----:R0:W1:Y:S02]  /*d050*/  SYNCS.PHASECHK.TRANS64.TRYWAIT P0, [R13+URZ+0x80], R9 ;  /* 0x000080090d0075a7 */ /* 0x00106400080011ff */
[----:B-1----:R-:W-:Y:S05]  /*d060*/  @!P0 NANOSLEEP.SYNCS 0x989680 ;  /* 0x009896800000895d */ /* 0x002fea0003900000 */
[----:B------:R-:W1:Y:S02]  /*d070*/  @!P0 SYNCS.PHASECHK.TRANS64 P0, [R13+URZ+0x80], R9 ;  /* 0x000080090d0085a7 */ /* 0x000e6400080010ff */
[----:B-1----:R-:W-:Y:S05]  /*d080*/  @!P0 BRA `(.L_x_170) ;  /* 0xfffffffc00f08947 */ /* 0x002fea000383ffff */
[----:B------:R-:W-:Y:S05]  /*d090*/  BRA `(.L_x_171) ;  /* 0xffffff6c00e87947 */ /* 0x000fea000383ffff */
.L_x_67:
[----:B0-----:R-:W-:-:S07]  /*d0a0*/  MOV R9, R8 ;  /* 0x0000000800097202 */ /* 0x001fce0000000f00 */
.L_x_172:
[----:B0-----:R0:W1:Y:S02]  /*d0b0*/  SYNCS.PHASECHK.TRANS64.TRYWAIT P0, [R5+URZ+0xd8], R9 ;  /* 0x0000d809050075a7 */ /* 0x00106400080011ff */
[----:B-1----:R-:W-:Y:S05]  /*d0c0*/  @!P0 NANOSLEEP.SYNCS 0x989680 ;  /* 0x009896800000895d */ /* 0x002fea0003900000 */
[----:B------:R-:W1:Y:S02]  /*d0d0*/  @!P0 SYNCS.PHASECHK.TRANS64 P0, [R5+URZ+0xd8], R9 ;  /* 0x0000d809050085a7 */ /* 0x000e6400080010ff */
[----:B-1----:R-:W-:Y:S05]  /*d0e0*/  @!P0 BRA `(.L_x_172) ;  /* 0xfffffffc00f08947 */ /* 0x002fea000383ffff */
[----:B------:R-:W-:Y:S05]  /*d0f0*/  BRA `(.L_x_173) ;  /* 0xffffff6c00dc7947 */ /* 0x000fea000383ffff */
.L_x_70:
[----:B------:R-:W-:Y:S07]  /*d100*/  MOV R22, R23 ;  /* 0x0000001700167202 */ /* 0x000fee0000000f00 */
.L_x_174:
[----:B0-----:R0:W1:Y:S02]  /*d110*/  SYNCS.PHASECHK.TRANS64.TRYWAIT P0, [R7+URZ+0x20], R23 ;  /* 0x00002017070075a7 */ /* 0x00106400080011ff */
[----:B-1----:R-:W-:Y:S05]  /*d120*/  @!P0 NANOSLEEP.SYNCS 0x989680 ;  /* 0x009896800000895d */ /* 0x002fea0003900000 */
[----:B------:R-:W1:Y:S02]  /*d130*/  @!P0 SYNCS.PHASECHK.TRANS64 P0, [R7+URZ+0x20], R23 ;  /* 0x00002017070085a7 */ /* 0x000e6400080010ff */
[----:B-1----:R-:W-:Y:S05]  /*d140*/  @!P0 BRA `(.L_x_174) ;  /* 0xfffffffc00f08947 */ /* 0x002fea000383ffff */
[----:B------:R-:W-:Y:S05]  /*d150*/  BRA `(.L_x_175) ;  /* 0xffffff70001c7947 */ /* 0x000fea000383ffff */
.L_x_75:
[----:B------:R-:W-:Y:S01]  /*d160*/  HFMA2 R6, -RZ, RZ, -0.0 , 0 ;  /* 0x80000000ff067431 */ /* 0x000fe200000001ff */
[----:B------:R-:W-:-:S07]  /*d170*/  MOV R7, 0x80000000 ;  /* 0x8000000000077802 */ /* 0x000fce0000000f00 */
.L_x_176:
[----:B0-----:R0:W1:Y:S02]  /*d180*/  SYNCS.PHASECHK.TRANS64.TRYWAIT P0, [R4+URZ+0x70], R7 ;  /* 0x00007007040075a7 */ /* 0x00106400080011ff */
[----:B-1----:R-:W-:Y:S05]  /*d190*/  @!P0 NANOSLEEP.SYNCS 0x989680 ;  /* 0x009896800000895d */ /* 0x002fea0003900000 */
[----:B------:R-:W1:Y:S02]  /*d1a0*/  @!P0 SYNCS.PHASECHK.TRANS64 P0, [R4+URZ+0x70], R7 ;  /* 0x00007007040085a7 */ /* 0x000e6400080010ff */
[----:B-1----:R-:W-:Y:S05]  /*d1b0*/  @!P0 BRA `(.L_x_176) ;  /* 0xfffffffc00f08947 */ /* 0x002fea000383ffff */
[----:B------:R-:W-:Y:S05]  /*d1c0*/  BRA `(.L_x_177) ;  /* 0xffffff7400c07947 */ /* 0x000fea000383ffff */
.L_x_78:
[----:B------:R-:W-:Y:S07]  /*d1d0*/  MOV R18, R19 ;  /* 0x0000001300127202 */ /* 0x000fee0000000f00 */
.L_x_178:
[----:B0-----:R0:W1:Y:S02]  /*d1e0*/  SYNCS.PHASECHK.TRANS64.TRYWAIT P0, [R5+URZ], R19 ;  /* 0x00000013050075a7 */ /* 0x00106400080011ff */
[----:B-1----:R-:W-:Y:S05]  /*d1f0*/  @!P0 NANOSLEEP.SYNCS 0x989680 ;  /* 0x009896800000895d */ /* 0x002fea0003900000 */
[----:B------:R-:W1:Y:S02]  /*d200*/  @!P0 SYNCS.PHASECHK.TRANS64 P0, [R5+URZ], R19 ;  /* 0x00000013050085a7 */ /* 0x000e6400080010ff */
[----:B-1----:R-:W-:Y:S05]  /*d210*/  @!P0 BRA `(.L_x_178) ;  /* 0xfffffffc00f08947 */ /* 0x002fea000383ffff */
[----:B------:R-:W-:Y:S05]  /*d220*/  BRA `(.L_x_179) ;  /* 0xffffff7400ec7947 */ /* 0x000fea000383ffff */
.L_x_80:
[-C--:B------:R-:W-:Y:S02]  /*d230*/  MOV R18, R8.reuse ;  /* 0x0000000800127202 */ /* 0x080fe40000000f00 */
[----:B0-----:R-:W-:Y:S07]  /*d240*/  MOV R19, R8 ;  /* 0x0000000800137202 */ /* 0x001fee0000000f00 */
.L_x_180:
[----:B0-----:R0:W1:Y:S02]  /*d250*/  SYNCS.PHASECHK.TRANS64.TRYWAIT P0, [R7+URZ+0x20], R19 ;  /* 0x00002013070075a7 */ /* 0x00106400080011ff */
[----:B-1----:R-:W-:Y:S05]  /*d260*/  @!P0 NANOSLEEP.SYNCS 0x989680 ;  /* 0x009896800000895d */ /* 0x002fea0003900000 */
[----:B------:R-:W1:Y:S02]  /*d270*/  @!P0 SYNCS.PHASECHK.TRANS64 P0, [R7+URZ+0x20], R19 ;  /* 0x00002013070085a7 */ /* 0x000e6400080010ff */
[----:B-1----:R-:W-:Y:S05]  /*d280*/  @!P0 BRA `(.L_x_180) ;  /* 0xfffffffc00f08947 */ /* 0x002fea000383ffff */
[----:B------:R-:W-:Y:S05]  /*d290*/  BRA `(.L_x_181) ;  /* 0xffffff7400e07947 */ /* 0x000fea000383ffff */
.L_x_82:
[----:B------:R-:W-:-:S07]  /*d2a0*/  MOV R9, R8 ;  /* 0x0000000800097202 */ /* 0x000fce0000000f00 */
.L_x_182:
[----:B0-----:R0:W1:Y:S02]  /*d2b0*/  SYNCS.PHASECHK.TRANS64.TRYWAIT P0, [R12+URZ+0x80], R9 ;  /* 0x000080090c0075a7 */ /* 0x00106400080011ff */
[----:B-1----:R-:W-:Y:S05]  /*d2c0*/  @!P0 NANOSLEEP.SYNCS 0x989680 ;  /* 0x009896800000895d */ /* 0x002fea0003900000 */
[----:B------:R-:W1:Y:S02]  /*d2d0*/  @!P0 SYNCS.PHASECHK.TRANS64 P0, [R12+URZ+0x80], R9 ;  /* 0x000080090c0085a7 */ /* 0x000e6400080010ff */
[----:B-1----:R-:W-:Y:S05]  /*d2e0*/  @!P0 BRA `(.L_x_182) ;  /* 0xfffffffc00f08947 */ /* 0x002fea000383ffff */
[----:B------:R-:W-:Y:S05]  /*d2f0*/  BRA `(.L_x_183) ;  /* 0xffffff7c009c7947 */ /* 0x000fea000383ffff */
.L_x_83:
[----:B0-----:R-:W-:-:S07]  /*d300*/  MOV R9, R8 ;  /* 0x0000000800097202 */ /* 0x001fce0000000f00 */
.L_x_184:
[----:B0-----:R0:W1:Y:S02]  /*d310*/  SYNCS.PHASECHK.TRANS64.TRYWAIT P0, [R5+URZ+0xd8], R9 ;  /* 0x0000d809050075a7 */ /* 0x00106400080011ff */
[----:B-1----:R-:W-:Y:S05]  /*d320*/  @!P0 NANOSLEEP.SYNCS 0x989680 ;  /* 0x009896800000895d */ /* 0x002fea0003900000 */
[----:B------:R-:W1:Y:S02]  /*d330*/  @!P0 SYNCS.PHASECHK.TRANS64 P0, [R5+URZ+0xd8], R9 ;  /* 0x0000d809050085a7 */ /* 0x000e6400080010ff */
[----:B-1----:R-:W-:Y:S05]  /*d340*/  @!P0 BRA `(.L_x_184) ;  /* 0xfffffffc00f08947 */ /* 0x002fea000383ffff */
[----:B------:R-:W-:Y:S05]  /*d350*/  BRA `(.L_x_185) ;  /* 0xffffff7c00907947 */ /* 0x000fea000383ffff */
.L_x_86:
[----:B------:R-:W-:Y:S07]  /*d360*/  MOV R14, R15 ;  /* 0x0000000f000e7202 */ /* 0x000fee0000000f00 */
.L_x_186:
[----:B0-----:R0:W1:Y:S02]  /*d370*/  SYNCS.PHASECHK.TRANS64.TRYWAIT P0, [R7+URZ+0x20], R15 ;  /* 0x0000200f070075a7 */ /* 0x00106400080011ff */
[----:B-1----:R-:W-:Y:S05]  /*d380*/  @!P0 NANOSLEEP.SYNCS 0x989680 ;  /* 0x009896800000895d */ /* 0x002fea0003900000 */
[----:B------:R-:W1:Y:S02]  /*d390*/  @!P0 SYNCS.PHASECHK.TRANS64 P0, [R7+URZ+0x20], R15 ;  /* 0x0000200f070085a7 */ /* 0x000e6400080010ff */
[----:B-1----:R-:W-:Y:S05]  /*d3a0*/  @!P0 BRA `(.L_x_186) ;  /* 0xfffffffc00f08947 */ /* 0x002fea000383ffff */
[----:B------:R-:W-:Y:S05]  /*d3b0*/  BRA `(.L_x_187) ;  /* 0xffffff7c00c47947 */ /* 0x000fea000383ffff */
.L_x_88:
[----:B------:R-:W-:-:S07]  /*d3c0*/  MOV R7, R6 ;  /* 0x0000000600077202 */ /* 0x000fce0000000f00 */
.L_x_188:
[----:B0-----:R0:W1:Y:S02]  /*d3d0*/  SYNCS.PHASECHK.TRANS64.TRYWAIT P0, [R5+URZ+0x70], R7 ;  /* 0x00007007050075a7 */ /* 0x00106400080011ff */
[----:B-1----:R-:W-:Y:S05]  /*d3e0*/  @!P0 NANOSLEEP.SYNCS 0x989680 ;  /* 0x009896800000895d */ /* 0x002fea0003900000 */
[----:B------:R-:W1:Y:S02]  /*d3f0*/  @!P0 SYNCS.PHASECHK.TRANS64 P0, [R5+URZ+0x70], R7 ;  /* 0x00007007050085a7 */ /* 0x000e6400080010ff */
[----:B-1----:R-:W-:Y:S05]  /*d400*/  @!P0 BRA `(.L_x_188) ;  /* 0xfffffffc00f08947 */ /* 0x002fea000383ffff */
[----:B------:R-:W-:Y:S05]  /*d410*/  BRA `(.L_x_189) ;  /* 0xffffff8400007947 */ /* 0x000fea000383ffff */
.L_x_89:
[----:B------:R-:W-:-:S07]  /*d420*/  MOV R9, R8 ;  /* 0x0000000800097202 */ /* 0x000fce0000000f00 */
.L_x_190:
[----:B-1----:R1:W2:Y:S02]  /*d430*/  SYNCS.PHASECHK.TRANS64.TRYWAIT P0, [R4+URZ+0xd8], R9 ;  /* 0x0000d809040075a7 */ /* 0x0022a400080011ff */
[----:B--2---:R-:W-:Y:S05]  /*d440*/  @!P0 NANOSLEEP.SYNCS 0x989680 ;  /* 0x009896800000895d */ /* 0x004fea0003900000 */
[----:B------:R-:W2:Y:S02]  /*d450*/  @!P0 SYNCS.PHASECHK.TRANS64 P0, [R4+URZ+0xd8], R9 ;  /* 0x0000d809040085a7 */ /* 0x000ea400080010ff */
[----:B--2---:R-:W-:Y:S05]  /*d460*/  @!P0 BRA `(.L_x_190) ;  /* 0xfffffffc00f08947 */ /* 0x004fea000383ffff */
[----:B------:R-:W-:Y:S05]  /*d470*/  BRA `(.L_x_43) ;  /* 0xffffff8000f07947 */ /* 0x000fea000383ffff */
.L_x_96:
[----:B------:R-:W-:-:S07]  /*d480*/  MOV R5, R4 ;  /* 0x0000000400057202 */ /* 0x000fce0000000f00 */
.L_x_191:
[----:B0-----:R0:W1:Y:S02]  /*d490*/  SYNCS.PHASECHK.TRANS64.TRYWAIT P0, [R169+URZ+0x60], R5 ;  /* 0x00006005a90075a7 */ /* 0x00106400080011ff */
[----:B-1----:R-:W-:Y:S05]  /*d4a0*/  @!P0 NANOSLEEP.SYNCS 0x989680 ;  /* 0x009896800000895d */ /* 0x002fea0003900000 */
[----:B------:R-:W1:Y:S02]  /*d4b0*/  @!P0 SYNCS.PHASECHK.TRANS64 P0, [R169+URZ+0x60], R5 ;  /* 0x00006005a90085a7 */ /* 0x000e6400080010ff */
[----:B-1----:R-:W-:Y:S05]  /*d4c0*/  @!P0 BRA `(.L_x_191) ;  /* 0xfffffffc00f08947 */ /* 0x002fea000383ffff */
[----:B------:R-:W-:Y:S05]  /*d4d0*/  BRA `(.L_x_192) ;  /* 0xffffff8400b87947 */ /* 0x000fea000383ffff */
.L_x_100:
[----:B------:R-:W-:-:S07]  /*d4e0*/  MOV R135, R134 ;  /* 0x0000008600877202 */ /* 0x000fce0000000f00 */
.L_x_193:
[----:B0-----:R0:W1:Y:S02]  /*d4f0*/  SYNCS.PHASECHK.TRANS64.TRYWAIT P0, [R161+URZ+0xb0], R135 ;  /* 0x0000b087a10075a7 */ /* 0x00106400080011ff */
[----:B-1----:R-:W-:Y:S05]  /*d500*/  @!P0 NANOSLEEP.SYNCS 0x989680 ;  /* 0x009896800000895d */ /* 0x002fea0003900000 */
[----:B------:R-:W1:Y:S02]  /*d510*/  @!P0 SYNCS.PHASECHK.TRANS64 P0, [R161+URZ+0xb0], R135 ;  /* 0x0000b087a10085a7 */ /* 0x000e6400080010ff */
[----:B-1----:R-:W-:Y:S05]  /*d520*/  @!P0 BRA `(.L_x_193) ;  /* 0xfffffffc00f08947 */ /* 0x002fea000383ffff */
[----:B------:R-:W-:Y:S05]  /*d530*/  BRA `(.L_x_194) ;  /* 0xffffffac00887947 */ /* 0x000fea000383ffff */
.L_x_102:
[----:B------:R-:W-:-:S07]  /*d540*/  MOV R185, R184 ;  /* 0x000000b800b97202 */ /* 0x000fce0000000f00 */
.L_x_195:
[----:B0-----:R0:W1:Y:S02]  /*d550*/  SYNCS.PHASECHK.TRANS64.TRYWAIT P1, [R181+URZ+0x90], R185 ;  /* 0x000090b9b50075a7 */ /* 0x00106400080211ff */
[----:B-1----:R-:W-:Y:S05]  /*d560*/  @!P1 NANOSLEEP.SYNCS 0x989680 ;  /* 0x009896800000995d */ /* 0x002fea0003900000 */
[----:B------:R-:W1:Y:S02]  /*d570*/  @!P1 SYNCS.PHASECHK.TRANS64 P1, [R181+URZ+0x90], R185 ;  /* 0x000090b9b50095a7 */ /* 0x000e6400080210ff */
[----:B-1----:R-:W-:Y:S05]  /*d580*/  @!P1 BRA `(.L_x_195) ;  /* 0xfffffffc00f09947 */ /* 0x002fea000383ffff */
[----:B------:R-:W-:Y:S05]  /*d590*/  BRA `(.L_x_196) ;  /* 0xffffffc000347947 */ /* 0x000fea000383ffff */
.L_x_104:
[----:B------:R-:W-:Y:S02]  /*d5a0*/  MOV R10, 0x80000000 ;  /* 0x80000000000a7802 */ /* 0x000fe40000000f00 */
[----:B0-----:R-:W-:-:S04]  /*d5b0*/  MOV R11, 0x80000000 ;  /* 0x80000000000b7802 */ /* 0x001fc80000000f00 */
[----:B------:R0:W1:Y:S03]  /*d5c0*/  SYNCS.PHASECHK.TRANS64.TRYWAIT P1, [R5+URZ+0xc8], R11 ;  /* 0x0000c80b050075a7 */ /* 0x00006600080211ff */
[----:B-1----:R-:W-:Y:S05]  /*d5d0*/  @!P1 NANOSLEEP.SYNCS 0x989680 ;  /* 0x009896800000995d */ /* 0x002fea0003900000 */
[----:B------:R-:W1:Y:S02]  /*d5e0*/  @!P1 SYNCS.PHASECHK.TRANS64 P1, [R5+URZ+0xc8], R11 ;  /* 0x0000c80b050095a7 */ /* 0x000e6400080210ff */
[----:B-1----:R-:W-:Y:S05]  /*d5f0*/  @!P1 BRA `(.L_x_104) ;  /* 0xfffffffc00e89947 */ /* 0x002fea000383ffff */
[----:B------:R-:W-:Y:S05]  /*d600*/  BRA `(.L_x_197) ;  /* 0xffffffc400e47947 */ /* 0x000fea000383ffff */
.L_x_107:
[----:B------:R-:W-:-:S07]  /*d610*/  MOV R5, R4 ;  /* 0x0000000400057202 */ /* 0x000fce0000000f00 */
.L_x_198:
[----:B0-----:R0:W1:Y:S02]  /*d620*/  SYNCS.PHASECHK.TRANS64.TRYWAIT P0, [R174+URZ+0x90], R5 ;  /* 0x00009005ae0075a7 */ /* 0x00106400080011ff */
[----:B-1----:R-:W-:Y:S05]  /*d630*/  @!P0 NANOSLEEP.SYNCS 0x989680 ;  /* 0x009896800000895d */ /* 0x002fea0003900000 */
[----:B------:R-:W1:Y:S02]  /*d640*/  @!P0 SYNCS.PHASECHK.TRANS64 P0, [R174+URZ+0x90], R5 ;  /* 0x00009005ae0085a7 */ /* 0x000e6400080010ff */
[----:B-1----:R-:W-:Y:S05]  /*d650*/  @!P0 BRA `(.L_x_198) ;  /* 0xfffffffc00f08947 */ /* 0x002fea000383ffff */
[----:B------:R-:W-:Y:S05]  /*d660*/  BRA `(.L_x_199) ;  /* 0xffffffcc00007947 */ /* 0x000fea000383ffff */
.L_x_108:
[----:B------:R-:W-:-:S07]  /*d670*/  MOV R7, R6 ;  /* 0x0000000600077202 */ /* 0x000fce0000000f00 */
.L_x_200:
[----:B-1----:R1:W2:Y:S02]  /*d680*/  SYNCS.PHASECHK.TRANS64.TRYWAIT P0, [R180+URZ+0xb0], R7 ;  /* 0x0000b007b40075a7 */ /* 0x0022a400080011ff */
[----:B--2---:R-:W-:Y:S05]  /*d690*/  @!P0 NANOSLEEP.SYNCS 0x989680 ;  /* 0x009896800000895d */ /* 0x004fea0003900000 */
[----:B------:R-:W2:Y:S02]  /*d6a0*/  @!P0 SYNCS.PHASECHK.TRANS64 P0, [R180+URZ+0xb0], R7 ;  /* 0x0000b007b40085a7 */ /* 0x000ea400080010ff */
[----:B--2---:R-:W-:Y:S05]  /*d6b0*/  @!P0 BRA `(.L_x_200) ;  /* 0xfffffffc00f08947 */ /* 0x004fea000383ffff */
[----:B------:R-:W-:Y:S05]  /*d6c0*/  BRA `(.L_x_201) ;  /* 0xffffffc800fc7947 */ /* 0x000fea000383ffff */
.L_x_110:
[----:B0-----:R0:W1:Y:S02]  /*d6d0*/  SYNCS.PHASECHK.TRANS64.TRYWAIT P3, [R68+URZ+0xa0], RZ ;  /* 0x0000a0ff440075a7 */ /* 0x00106400080611ff */
[----:B-1----:R-:W-:Y:S05]  /*d6e0*/  @!P3 NANOSLEEP.SYNCS 0x989680 ;  /* 0x009896800000b95d */ /* 0x002fea0003900000 */
[----:B------:R-:W1:Y:S02]  /*d6f0*/  @!P3 SYNCS.PHASECHK.TRANS64 P3, [R68+URZ+0xa0], RZ ;  /* 0x0000a0ff4400b5a7 */ /* 0x000e6400080610ff */
[----:B-1----:R-:W-:Y:S05]  /*d700*/  @!P3 BRA `(.L_x_110) ;  /* 0xfffffffc00f0b947 */ /* 0x002fea000383ffff */
[----:B------:R-:W-:Y:S05]  /*d710*/  BRA `(.L_x_202) ;  /* 0xffffffcc00bc7947 */ /* 0x000fea000383ffff */
.L_x_113:
[-C--:B------:R-:W-:Y:S02]  /*d720*/  MOV R8, R5.reuse ;  /* 0x0000000500087202 */ /* 0x080fe40000000f00 */
[----:B------:R-:W-:-:S07]  /*d730*/  MOV R9, R5 ;  /* 0x0000000500097202 */ /* 0x000fce0000000f00 */
.L_x_203:
[----:B--2---:R2:W3:Y:S02]  /*d740*/  SYNCS.PHASECHK.TRANS64.TRYWAIT P0, [R6+URZ+0xa0], R9 ;  /* 0x0000a009060075a7 */ /* 0x0044e400080011ff */
[----:B---3--:R-:W-:Y:S05]  /*d750*/  @!P0 NANOSLEEP.SYNCS 0x989680 ;  /* 0x009896800000895d */ /* 0x008fea0003900000 */
[----:B------:R-:W3:Y:S02]  /*d760*/  @!P0 SYNCS.PHASECHK.TRANS64 P0, [R6+URZ+0xa0], R9 ;  /* 0x0000a009060085a7 */ /* 0x000ee400080010ff */
[----:B---3--:R-:W-:Y:S05]  /*d770*/  @!P0 BRA `(.L_x_203) ;  /* 0xfffffffc00f08947 */ /* 0x008fea000383ffff */
[----:B------:R-:W-:Y:S05]  /*d780*/  BRA `(.L_x_204) ;  /* 0xffffffd000107947 */ /* 0x000fea000383ffff */
.L_x_115:
[----:B--2---:R-:W-:-:S07]  /*d790*/  MOV R6, R7 ;  /* 0x0000000700067202 */ /* 0x004fce0000000f00 */
.L_x_205:
[----:B0-----:R0:W2:Y:S02]  /*d7a0*/  SYNCS.PHASECHK.TRANS64.TRYWAIT P0, [R68+URZ+0xd0], R7 ;  /* 0x0000d007440075a7 */ /* 0x0010a400080011ff */
[----:B--2---:R-:W-:Y:S05]  /*d7b0*/  @!P0 NANOSLEEP.SYNCS 0x989680 ;  /* 0x009896800000895d */ /* 0x004fea0003900000 */
[----:B------:R-:W2:Y:S02]  /*d7c0*/  @!P0 SYNCS.PHASECHK.TRANS64 P0, [R68+URZ+0xd0], R7 ;  /* 0x0000d007440085a7 */ /* 0x000ea400080010ff */
[----:B--2---:R-:W-:Y:S05]  /*d7d0*/  @!P0 BRA `(.L_x_205) ;  /* 0xfffffffc00f08947 */ /* 0x004fea000383ffff */
[----:B------:R-:W-:Y:S05]  /*d7e0*/  BRA `(.L_x_206) ;  /* 0xffffffd0003c7947 */ /* 0x000fea000383ffff */
.L_x_117:
[----:B--2---:R2:W3:Y:S02]  /*d7f0*/  SYNCS.PHASECHK.TRANS64.TRYWAIT P0, [R68+URZ+0xc0], RZ ;  /* 0x0000c0ff440075a7 */ /* 0x0044e400080011ff */
[----:B---3--:R-:W-:Y:S05]  /*d800*/  @!P0 NANOSLEEP.SYNCS 0x989680 ;  /* 0x009896800000895d */ /* 0x008fea0003900000 */
[----:B------:R-:W3:Y:S02]  /*d810*/  @!P0 SYNCS.PHASECHK.TRANS64 P0, [R68+URZ+0xc0], RZ ;  /* 0x0000c0ff440085a7 */ /* 0x000ee400080010ff */
[----:B---3--:R-:W-:Y:S05]  /*d820*/  @!P0 BRA `(.L_x_117) ;  /* 0xfffffffc00f08947 */ /* 0x008fea000383ffff */
[----:B------:R-:W-:Y:S05]  /*d830*/  BRA `(.L_x_207) ;  /* 0xffffffd800f47947 */ /* 0x000fea000383ffff */
.L_x_121:
[----:B------:R-:W-:-:S07]  /*d840*/  MOV R5, R4 ;  /* 0x0000000400057202 */ /* 0x000fce0000000f00 */
.L_x_208:
[----:B0-----:R0:W3:Y:S02]  /*d850*/  SYNCS.PHASECHK.TRANS64.TRYWAIT P0, [R68+URZ+0xd0], R5 ;  /* 0x0000d005440075a7 */ /* 0x0010e400080011ff */
[----:B---3--:R-:W-:Y:S05]  /*d860*/  @!P0 NANOSLEEP.SYNCS 0x989680 ;  /* 0x009896800000895d */ /* 0x008fea0003900000 */
[----:B------:R-:W3:Y:S02]  /*d870*/  @!P0 SYNCS.PHASECHK.TRANS64 P0, [R68+URZ+0xd0], R5 ;  /* 0x0000d005440085a7 */ /* 0x000ee400080010ff */
[----:B---3--:R-:W-:Y:S05]  /*d880*/  @!P0 BRA `(.L_x_208) ;  /* 0xfffffffc00f08947 */ /* 0x008fea000383ffff */
[----:B------:R-:W-:Y:S05]  /*d890*/  BRA `(.L_x_209) ;  /* 0xffffffdc003c7947 */ /* 0x000fea000383ffff */
.L_x_129:
[----:B0-----:R0:W1:Y:S02]  /*d8a0*/  SYNCS.PHASECHK.TRANS64.TRYWAIT P0, [R4+URZ+0xe0], RZ ;  /* 0x0000e0ff040075a7 */ /* 0x00106400080011ff */
[----:B-1----:R-:W-:Y:S05]  /*d8b0*/  @!P0 NANOSLEEP.SYNCS 0x989680 ;  /* 0x009896800000895d */ /* 0x002fea0003900000 */
[----:B------:R-:W1:Y:S02]  /*d8c0*/  @!P0 SYNCS.PHASECHK.TRANS64 P0, [R4+URZ+0xe0], RZ ;  /* 0x0000e0ff040085a7 */ /* 0x000e6400080010ff */
[----:B-1----:R-:W-:Y:S05]  /*d8d0*/  @!P0 BRA `(.L_x_129) ;  /* 0xfffffffc00f08947 */ /* 0x002fea000383ffff */
[----:B------:R-:W-:Y:S05]  /*d8e0*/  BRA `(.L_x_210) ;  /* 0xffffffec002c7947 */ /* 0x000fea000383ffff */
        .weak           $__internal_0_$__cuda_sm10x_tcgen05_guardrail_trap_col_being_dealloced_not_returned_by_alloc
        .type           $__internal_0_$__cuda_sm10x_tcgen05_guardrail_trap_col_being_dealloced_not_returned_by_alloc,@function
        .size           $__internal_0_$__cuda_sm10x_tcgen05_guardrail_trap_col_being_dealloced_not_returned_by_alloc,($__internal_1_$__cuda_sm10x_tcgen05_guardrail_trap_phase_invalid_during_alloc - $__internal_0_$__cuda_sm10x_tcgen05_guardrail_trap_col_being_dealloced_not_returned_by_alloc)
$__internal_0_$__cuda_sm10x_tcgen05_guardrail_trap_col_being_dealloced_not_returned_by_alloc:
[----:B------:R-:W-:Y:S05]  /*d8f0*/  BPT.TRAP 0x1 ;  /* 0x000000040000795c */ /* 0x000fea0000300000 */
[----:B------:R-:W-:-:S04]  /*d900*/  HFMA2 R3, -RZ, RZ, 0, 0 ;  /* 0x00000000ff037431 */ /* 0x000fc800000001ff */
[----:B------:R-:W-:Y:S05]  /*d910*/  RET.REL.NODEC R2 `(kernel_cutlass_kernel_cudnnsdpafwdfmha_forward_sm100_d256BlackwellFusedMultiHeadAttentionForward_object_at__TiledMMA_ThrLayoutVMNK21111000_PermutationMNK____MMAAtom_ThrID21_ShapeMNK256128_0) ;  /* 0xffffff2402b87950 */ /* 0x000fea0003c3ffff */
        .weak           $__internal_1_$__cuda_sm10x_tcgen05_guardrail_trap_phase_invalid_during_alloc
        .type           $__internal_1_$__cuda_sm10x_tcgen05_guardrail_trap_phase_invalid_during_alloc,@function
        .size           $__internal_1_$__cuda_sm10x_tcgen05_guardrail_trap_phase_invalid_during_alloc,($__internal_2_$__cuda_sm10x_tcgen05_guardrail_trap_unallocated_columns_being_dealloced - $__internal_1_$__cuda_sm10x_tcgen05_guardrail_trap_phase_invalid_during_alloc)
$__internal_1_$__cuda_sm10x_tcgen05_guardrail_trap_phase_invalid_during_alloc:
[----:B------:R-:W-:Y:S05]  /*d920*/  BPT.TRAP 0x1 ;  /* 0x000000040000795c */ /* 0x000fea0000300000 */
[----:B------:R-:W-:-:S04]  /*d930*/  MOV R5, 0x0 ;  /* 0x0000000000057802 */ /* 0x000fc80000000f00 */
[----:B------:R-:W-:Y:S05]  /*d940*/  RET.REL.NODEC R4 `(kernel_cutlass_kernel_cudnnsdpafwdfmha_forward_sm100_d256BlackwellFusedMultiHeadAttentionForward_object_at__TiledMMA_ThrLayoutVMNK21111000_PermutationMNK____MMAAtom_ThrID21_ShapeMNK256128_0) ;  /* 0xffffff2404ac7950 */ /* 0x000fea0003c3ffff */
        .weak           $__internal_2_$__cuda_sm10x_tcgen05_guardrail_trap_unallocated_columns_being_dealloced
        .type           $__internal_2_$__cuda_sm10x_tcgen05_guardrail_trap_unallocated_columns_being_dealloced,@function
        .size           $__internal_2_$__cuda_sm10x_tcgen05_guardrail_trap_unallocated_columns_being_dealloced,($__internal_3_$__cuda_sm3x_div_rn_noftz_f32_slowpath - $__internal_2_$__cuda_sm10x_tcgen05_guardrail_trap_unallocated_columns_being_dealloced)
$__internal_2_$__cuda_sm10x_tcgen05_guardrail_trap_unallocated_columns_being_dealloced:
[----:B------:R-:W-:Y:S05]  /*d950*/  BPT.TRAP 0x1 ;  /* 0x000000040000795c */ /* 0x000fea0000300000 */
[----:B------:R-:W-:-:S04]  /*d960*/  HFMA2 R3, -RZ, RZ, 0, 0 ;  /* 0x00000000ff037431 */ /* 0x000fc800000001ff */
[----:B------:R-:W-:Y:S05]  /*d970*/  RET.REL.NODEC R2 `(kernel_cutlass_kernel_cudnnsdpafwdfmha_forward_sm100_d256BlackwellFusedMultiHeadAttentionForward_object_at__TiledMMA_ThrLayoutVMNK21111000_PermutationMNK____MMAAtom_ThrID21_ShapeMNK256128_0) ;  /* 0xffffff2402a07950 */ /* 0x000fea0003c3ffff */
        .weak           $__internal_3_$__cuda_sm3x_div_rn_noftz_f32_slowpath
        .type           $__internal_3_$__cuda_sm3x_div_rn_noftz_f32_slowpath,@function
        .size           $__internal_3_$__cuda_sm3x_div_rn_noftz_f32_slowpath,(.L_x_226 - $__internal_3_$__cuda_sm3x_div_rn_noftz_f32_slowpath)
$__internal_3_$__cuda_sm3x_div_rn_noftz_f32_slowpath:
[----:B------:R-:W0:Y:S01]  /*d980*/  LDC R5, c[0x0][0x660] ;  /* 0x00019800ff057b82 */ /* 0x000e220000000800 */
[----:B------:R-:W-:Y:S01]  /*d990*/  SHF.R.U32.HI R10, RZ, 0x17, R4 ;  /* 0x00000017ff0a7819 */ /* 0x000fe20000011604 */
[----:B------:R-:W1:Y:S01]  /*d9a0*/  LDCU UR8, c[0x0][0x660] ;  /* 0x0000cc00ff0877ac */ /* 0x000e620008000800 */
[----:B------:R-:W-:Y:S02]  /*d9b0*/  BSSY.RECONVERGENT B1, `(.L_x_211) ;  /* 0x0000065000017945 */ /* 0x000fe40003800200 */
[----:B------:R-:W-:-:S05]  /*d9c0*/  LOP3.LUT R10, R10, 0xff, RZ, 0xc0, !PT ;  /* 0x000000ff0a0a7812 */ /* 0x000fca00078ec0ff */
[----:B------:R-:W-:-:S05]  /*d9d0*/  VIADD R9, R10, 0xffffffff ;  /* 0xffffffff0a097836 */ /* 0x000fca0000000000 */
[----:B------:R-:W-:Y:S01]  /*d9e0*/  ISETP.GT.U32.AND P0, PT, R9, 0xfd, PT ;  /* 0x000000fd0900780c */ /* 0x000fe20003f04070 */
[----:B-1----:R-:W-:Y:S01]  /*d9f0*/  IMAD.U32 R8, RZ, RZ, UR8 ;  /* 0x00000008ff087e24 */ /* 0x002fe2000f8e00ff */
[----:B0-----:R-:W-:-:S04]  /*da00*/  SHF.R.U32.HI R12, RZ, 0x17, R5 ;  /* 0x00000017ff0c7819 */ /* 0x001fc80000011605 */
[----:B------:R-:W-:-:S05]  /*da10*/  LOP3.LUT R12, R12, 0xff, RZ, 0xc0, !PT ;  /* 0x000000ff0c0c7812 */ /* 0x000fca00078ec0ff */
[----:B------:R-:W-:-:S05]  /*da20*/  VIADD R11, R12, 0xffffffff ;  /* 0xffffffff0c0b7836 */ /* 0x000fca0000000000 */
[----:B------:R-:W-:-:S13]  /*da30*/  ISETP.GT.U32.OR P0, PT, R11, 0xfd, P0 ;  /* 0x000000fd0b00780c */ /* 0x000fda0000704470 */
[----:B------:R-:W-:Y:S01]  /*da40*/  @!P0 IMAD.MOV.U32 R7, RZ, RZ, RZ ;  /* 0x000000ffff078224 */ /* 0x000fe200078e00ff */
[----:B------:R-:W-:Y:S06]  /*da50*/  @!P0 BRA `(.L_x_212) ;  /* 0x0000000000608947 */ /* 0x000fec0003800000 */
[----:B------:R-:W-:Y:S01]  /*da60*/  FSETP.GTU.FTZ.AND P1, PT, |R5|, +INF , PT ;  /* 0x7f8000000500780b */ /* 0x000fe20003f3c200 */
[----:B------:R-:W-:Y:S01]  /*da70*/  IMAD.MOV.U32 R14, RZ, RZ, R4 ;  /* 0x000000ffff0e7224 */ /* 0x000fe200078e0004 */
[----:B------:R-:W-:-:S04]  /*da80*/  FSETP.GTU.FTZ.AND P0, PT, |R4|, +INF , PT ;  /* 0x7f8000000400780b */ /* 0x000fc80003f1c200 */
[----:B------:R-:W-:-:S13]  /*da90*/  PLOP3.LUT P0, PT, P1, P0, PT, 0xf8, 0x8f ;  /* 0x00000000008f781c */ /* 0x000fda0000f01f70 */
[----:B------:R-:W-:Y:S05]  /*daa0*/  @P0 BRA `(.L_x_213) ;  /* 0x0000000400500947 */ /* 0x000fea0003800000 */
[----:B------:R-:W-:-:S13]  /*dab0*/  LOP3.LUT P0, RZ, R4, 0x7fffffff, R8, 0xc8, !PT ;  /* 0x7fffffff04ff7812 */ /* 0x000fda000780c808 */
[----:B------:R-:W-:Y:S05]  /*dac0*/  @!P0 BRA `(.L_x_214) ;  /* 0x0000000400408947 */ /* 0x000fea0003800000 */
[C---:B------:R-:W-:Y:S02]  /*dad0*/  FSETP.NEU.FTZ.AND P0, PT, |R5|.reuse, +INF , PT ;  /* 0x7f8000000500780b */ /* 0x040fe40003f1d200 */
[----:B------:R-:W-:Y:S02]  /*dae0*/  FSETP.NEU.FTZ.AND P1, PT, |R14|, +INF , PT ;  /* 0x7f8000000e00780b */ /* 0x000fe40003f3d200 */
[----:B------:R-:W-:-:S11]  /*daf0*/  FSETP.NEU.FTZ.AND P2, PT, |R5|, +INF , PT ;  /* 0x7f8000000500780b */ /* 0x000fd60003f5d200 */
[----:B------:R-:W-:Y:S05]  /*db00*/  @!P1 BRA !P0, `(.L_x_214) ;  /* 0x0000000400309947 */ /* 0x000fea0004000000 */
[----:B------:R-:W-:-:S04]  /*db10*/  LOP3.LUT P0, RZ, R8, 0x7fffffff, RZ, 0xc0, !PT ;  /* 0x7fffffff08ff7812 */ /* 0x000fc8000780c0ff */
[----:B------:R-:W-:-:S13]  /*db20*/  PLOP3.LUT P0, PT, P1, P0, PT, 0x2f, 0xf2 ;  /* 0x0000000000f2781c */ /* 0x000fda0000f00577 */
[----:B------:R-:W-:Y:S05]  /*db30*/  @P0 BRA `(.L_x_215) ;  /* 0x00000004001c0947 */ /* 0x000fea0003800000 */
[----:B------:R-:W-:-:S04]  /*db40*/  LOP3.LUT P0, RZ, R4, 0x7fffffff, RZ, 0xc0, !PT ;  /* 0x7fffffff04ff7812 */ /* 0x000fc8000780c0ff */
[----:B------:R-:W-:-:S13]  /*db50*/  PLOP3.LUT P0, PT, P2, P0, PT, 0x2f, 0xf2 ;  /* 0x0000000000f2781c */ /* 0x000fda0001700577 */
[----:B------:R-:W-:Y:S05]  /*db60*/  @P0 BRA `(.L_x_216) ;  /* 0x0000000400040947 */ /* 0x000fea0003800000 */
[----:B------:R-:W-:Y:S02]  /*db70*/  ISETP.GE.AND P1, PT, R11, RZ, PT ;  /* 0x000000ff0b00720c */ /* 0x000fe40003f26270 */
[----:B------:R-:W-:-:S11]  /*db80*/  ISETP.GE.AND P0, PT, R9, RZ, PT ;  /* 0x000000ff0900720c */ /* 0x000fd60003f06270 */
[----:B------:R-:W-:Y:S01]  /*db90*/  @P1 MOV R7, RZ ;  /* 0x000000ff00071202 */ /* 0x000fe20000000f00 */
[----:B------:R-:W-:Y:S01]  /*dba0*/  @!P1 FFMA R8, R5, 1.84467440737095516160e+19, RZ ;  /* 0x5f80000005089823 */ /* 0x000fe200000000ff */
[----:B------:R-:W-:Y:S01]  /*dbb0*/  @!P1 MOV R7, 0xffffffc0 ;  /* 0xffffffc000079802 */ /* 0x000fe20000000f00 */
[----:B------:R-:W-:-:S03]  /*dbc0*/  @!P0 FFMA R4, R14, 1.84467440737095516160e+19, RZ ;  /* 0x5f8000000e048823 */ /* 0x000fc600000000ff */
[----:B------:R-:W-:-:S07]  /*dbd0*/  @!P0 IADD3 R7, PT, PT, R7, 0x40, RZ ;  /* 0x0000004007078810 */ /* 0x000fce0007ffe0ff */
.L_x_212:
[----:B------:R-:W-:Y:S01]  /*dbe0*/  LEA R5, R10, 0xc0800000, 0x17 ;  /* 0xc08000000a057811 */ /* 0x000fe200078eb8ff */
[----:B------:R-:W-:Y:S03]  /*dbf0*/  BSSY.RECONVERGENT B0, `(.L_x_217) ;  /* 0x0000036000007945 */ /* 0x000fe60003800200 */
[----:B------:R-:W-:Y:S02]  /*dc00*/  IADD3 R14, PT, PT, -R5, R4, RZ ;  /* 0x00000004050e7210 */ /* 0x000fe40007ffe1ff */
[----:B------:R-:W-:Y:S02]  /*dc10*/  IADD3 R5, PT, PT, R12, -0x7f, RZ ;  /* 0xffffff810c057810 */ /* 0x000fe40007ffe0ff */
[----:B------:R-:W0:Y:S01]  /*dc20*/  MUFU.RCP R9, R14 ;  /* 0x0000000e00097308 */ /* 0x000e220000001000 */
[----:B------:R-:W-:Y:S01]  /*dc30*/  FADD.FTZ R4, -R14, -RZ ;  /* 0x800000ff0e047221 */ /* 0x000fe20000010100 */
[C---:B------:R-:W-:Y:S01]  /*dc40*/  IADD3 R10, PT, PT, R5.reuse, 0x7f, -R10 ;  /* 0x0000007f050a7810 */ /* 0x040fe20007ffe80a */
[----:B------:R-:W-:-:S03]  /*dc50*/  IMAD R13, R5, -0x800000, R8 ;  /* 0xff800000050d7824 */ /* 0x000fc600078e0208 */
[----:B------:R-:W-:Y:S01]  /*dc60*/  IADD3 R10, PT, PT, R10, R7, RZ ;  /* 0x000000070a0a7210 */ /* 0x000fe20007ffe0ff */
[----:B0-----:R-:W-:-:S04]  /*dc70*/  FFMA R12, R9, R4, 1 ;  /* 0x3f800000090c7423 */ /* 0x001fc80000000004 */
[----:B------:R-:W-:-:S04]  /*dc80*/  FFMA R8, R9, R12, R9 ;  /* 0x0000000c09087223 */ /* 0x000fc80000000009 */
[----:B------:R-:W-:-:S04]  /*dc90*/  FFMA R11, R13, R8, RZ ;  /* 0x000000080d0b7223 */ /* 0x000fc800000000ff */
[----:B------:R-:W-:-:S04]  /*dca0*/  FFMA R9, R4, R11, R13 ;  /* 0x0000000b04097223 */ /* 0x000fc8000000000d */
[----:B------:R-:W-:-:S04]  /*dcb0*/  FFMA R9, R8, R9, R11 ;  /* 0x0000000908097223 */ /* 0x000fc8000000000b */
[----:B------:R-:W-:-:S04]  /*dcc0*/  FFMA R4, R4, R9, R13 ;  /* 0x0000000904047223 */ /* 0x000fc8000000000d */
[----:B------:R-:W-:-:S05]  /*dcd0*/  FFMA R11, R8, R4, R9 ;  /* 0x00000004080b7223 */ /* 0x000fca0000000009 */
[----:B------:R-:W-:-:S04]  /*dce0*/  SHF.R.U32.HI R5, RZ, 0x17, R11 ;  /* 0x00000017ff057819 */ /* 0x000fc8000001160b */
[----:B------:R-:W-:-:S04]  /*dcf0*/  LOP3.LUT R5, R5, 0xff, RZ, 0xc0, !PT ;  /* 0x000000ff05057812 */ /* 0x000fc800078ec0ff */
[----:B------:R-:W-:-:S04]  /*dd00*/  IADD3 R5, PT, PT, R5, R10, RZ ;  /* 0x0000000a05057210 */ /* 0x000fc80007ffe0ff */
[----:B------:R-:W-:-:S04]  /*dd10*/  IADD3 R7, PT, PT, R5, -0x1, RZ ;  /* 0xffffffff05077810 */ /* 0x000fc80007ffe0ff */
[----:B------:R-:W-:-:S13]  /*dd20*/  ISETP.GE.U32.AND P0, PT, R7, 0xfe, PT ;  /* 0x000000fe0700780c */ /* 0x000fda0003f06070 */
[----:B------:R-:W-:Y:S05]  /*dd30*/  @!P0 BRA `(.L_x_218) ;  /* 0x0000000000808947 */ /* 0x000fea0003800000 */
[----:B------:R-:W-:-:S13]  /*dd40*/  ISETP.GT.AND P0, PT, R5, 0xfe, PT ;  /* 0x000000fe0500780c */ /* 0x000fda0003f04270 */
[----:B------:R-:W-:Y:S05]  /*dd50*/  @P0 BRA `(.L_x_219) ;  /* 0x00000000006c0947 */ /* 0x000fea0003800000 */
[----:B------:R-:W-:-:S13]  /*dd60*/  ISETP.GE.AND P0, PT, R5, 0x1, PT ;  /* 0x000000010500780c */ /* 0x000fda0003f06270 */
[----:B------:R-:W-:Y:S05]  /*dd70*/  @P0 BRA `(.L_x_220) ;  /* 0x0000000000740947 */ /* 0x000fea0003800000 */
[----:B------:R-:W-:Y:S02]  /*dd80*/  ISETP.GE.AND P0, PT, R5, -0x18, PT ;  /* 0xffffffe80500780c */ /* 0x000fe40003f06270 */
[----:B------:R-:W-:-:S11]  /*dd90*/  LOP3.LUT R11, R11, 0x80000000, RZ, 0xc0, !PT ;  /* 0x800000000b0b7812 */ /* 0x000fd600078ec0ff */
[----:B------:R-:W-:Y:S05]  /*dda0*/  @!P0 BRA `(.L_x_220) ;  /* 0x0000000000688947 */ /* 0x000fea0003800000 */
[CCC-:B------:R-:W-:Y:S01]  /*ddb0*/  FFMA.RZ R7, R8.reuse, R4.reuse, R9.reuse ;  /* 0x0000000408077223 */ /* 0x1c0fe2000000c009 */
[CCC-:B------:R-:W-:Y:S01]  /*ddc0*/  FFMA.RP R10, R8.reuse, R4.reuse, R9.reuse ;  /* 0x00000004080a7223 */ /* 0x1c0fe20000008009 */
[----:B------:R-:W-:Y:S01]  /*ddd0*/  FFMA.RM R9, R8, R4, R9 ;  /* 0x0000000408097223 */ /* 0x000fe20000004009 */
[C---:B------:R-:W-:Y:S01]  /*dde0*/  VIADD R4, R5.reuse, 0x20 ;  /* 0x0000002005047836 */ /* 0x040fe20000000000 */
[----:B------:R-:W-:Y:S02]  /*ddf0*/  ISETP.NE.AND P0, PT, R5, RZ, PT ;  /* 0x000000ff0500720c */ /* 0x000fe40003f05270 */
[----:B------:R-:W-:Y:S02]  /*de00*/  LOP3.LUT R7, R7, 0x7fffff, RZ, 0xc0, !PT ;  /* 0x007fffff07077812 */ /* 0x000fe400078ec0ff */
[----:B------:R-:W-:Y:S01]  /*de10*/  ISETP.NE.AND P1, PT, R5, RZ, PT ;  /* 0x000000ff0500720c */ /* 0x000fe20003f25270 */
[----:B------:R-:W-:Y:S01]  /*de20*/  IMAD.MOV R5, RZ, RZ, -R5 ;  /* 0x000000ffff057224 */ /* 0x000fe200078e0a05 */
[----:B------:R-:W-:-:S02]  /*de30*/  LOP3.LUT R7, R7, 0x800000, RZ, 0xfc, !PT ;  /* 0x0080000007077812 */ /* 0x000fc400078efcff */
[----:B------:R-:W-:Y:S02]  /*de40*/  FSETP.NEU.FTZ.AND P2, PT, R10, R9, PT ;  /* 0x000000090a00720b */ /* 0x000fe40003f5d000 */
[----:B------:R-:W-:Y:S02]  /*de50*/  SHF.L.U32 R4, R7, R4, RZ ;  /* 0x0000000407047219 */ /* 0x000fe400000006ff */
[----:B------:R-:W-:Y:S02]  /*de60*/  SEL R8, R5, RZ, P0 ;  /* 0x000000ff05087207 */ /* 0x000fe40000000000 */
[----:B------:R-:W-:Y:S02]  /*de70*/  ISETP.NE.AND P1, PT, R4, RZ, P1 ;  /* 0x000000ff0400720c */ /* 0x000fe40000f25270 */
[----:B------:R-:W-:Y:S02]  /*de80*/  SHF.R.U32.HI R7, RZ, R8, R7 ;  /* 0x00000008ff077219 */ /* 0x000fe40000011607 */
[----:B------:R-:W-:-:S02]  /*de90*/  PLOP3.LUT P1, PT, P2, P1, PT, 0xf8, 0x8f ;  /* 0x00000000008f781c */ /* 0x000fc40001723f70 */
[----:B------:R-:W-:Y:S02]  /*dea0*/  SHF.R.U32.HI R5, RZ, 0x1, R7 ;  /* 0x00000001ff057819 */ /* 0x000fe40000011607 */
[----:B------:R-:W-:-:S04]  /*deb0*/  SEL R4, RZ, 0x1, !P1 ;  /* 0x00000001ff047807 */ /* 0x000fc80004800000 */
[----:B------:R-:W-:-:S04]  /*dec0*/  LOP3.LUT R4, R4, 0x1, R5, 0xf8, !PT ;  /* 0x0000000104047812 */ /* 0x000fc800078ef805 */
[----:B------:R-:W-:-:S05]  /*ded0*/  LOP3.LUT R4, R4, R7, RZ, 0xc0, !PT ;  /* 0x0000000704047212 */ /* 0x000fca00078ec0ff */
[----:B------:R-:W-:-:S05]  /*dee0*/  IMAD.IADD R4, R5, 0x1, R4 ;  /* 0x0000000105047824 */ /* 0x000fca00078e0204 */
[----:B------:R-:W-:Y:S01]  /*def0*/  LOP3.LUT R11, R4, R11, RZ, 0xfc, !PT ;  /* 0x0000000b040b7212 */ /* 0x000fe200078efcff */
[----:B------:R-:W-:Y:S05]  /*df00*/  BRA `(.L_x_220) ;  /* 0x0000000000107947 */ /* 0x000fea0003800000 */
.L_x_219:
[----:B------:R-:W-:-:S04]  /*df10*/  LOP3.LUT R11, R11, 0x80000000, RZ, 0xc0, !PT ;  /* 0x800000000b0b7812 */ /* 0x000fc800078ec0ff */
[----:B------:R-:W-:Y:S01]  /*df20*/  LOP3.LUT R11, R11, 0x7f800000, RZ, 0xfc, !PT ;  /* 0x7f8000000b0b7812 */ /* 0x000fe200078efcff */
[----:B------:R-:W-:Y:S05]  /*df30*/  BRA `(.L_x_220) ;  /* 0x0000000000047947 */ /* 0x000fea0003800000 */
.L_x_218:
[----:B------:R-:W-:Y:S02]  /*df40*/  LEA R11, R10, R11, 0x17 ;  /* 0x0000000b0a0b7211 */ /* 0x000fe400078eb8ff */
.L_x_220:
[----:B------:R-:W-:Y:S05]  /*df50*/  BSYNC.RECONVERGENT B0 ;  /* 0x0000000000007941 */ /* 0x000fea0003800200 */
.L_x_217:
[----:B------:R-:W-:Y:S01]  /*df60*/  MOV R82, R11 ;  /* 0x0000000b00527202 */ /* 0x000fe20000000f00 */
[----:B------:R-:W-:Y:S05]  /*df70*/  BRA `(.L_x_221) ;  /* 0x0000000000207947 */ /* 0x000fea0003800000 */
.L_x_216:
[----:B------:R-:W-:-:S04]  /*df80*/  LOP3.LUT R4, R4, 0x80000000, R8, 0x48, !PT ;  /* 0x8000000004047812 */ /* 0x000fc800078e4808 */
[----:B------:R-:W-:Y:S01]  /*df90*/  LOP3.LUT R82, R4, 0x7f800000, RZ, 0xfc, !PT ;  /* 0x7f80000004527812 */ /* 0x000fe200078efcff */
[----:B------:R-:W-:Y:S05]  /*dfa0*/  BRA `(.L_x_221) ;  /* 0x0000000000147947 */ /* 0x000fea0003800000 */
.L_x_215:
[----:B------:R-:W-:Y:S01]  /*dfb0*/  LOP3.LUT R82, R4, 0x80000000, R8, 0x48, !PT ;  /* 0x8000000004527812 */ /* 0x000fe200078e4808 */
[----:B------:R-:W-:Y:S05]  /*dfc0*/  BRA `(.L_x_221) ;  /* 0x00000000000c7947 */ /* 0x000fea0003800000 */
.L_x_214:
[----:B------:R-:W0:Y:S01]  /*dfd0*/  MUFU.RSQ R82, -QNAN ;  /* 0xffc0000000527908 */ /* 0x000e220000001400 */
[----:B------:R-:W-:Y:S05]  /*dfe0*/  BRA `(.L_x_221) ;  /* 0x0000000000047947 */ /* 0x000fea0003800000 */
.L_x_213:
[----:B------:R-:W-:-:S07]  /*dff0*/  FADD.FTZ R82, R14, R5 ;  /* 0x000000050e527221 */ /* 0x000fce0000010000 */
.L_x_221:
[----:B------:R-:W-:Y:S05]  /*e000*/  BSYNC.RECONVERGENT B1 ;  /* 0x0000000000017941 */ /* 0x000fea0003800200 */
.L_x_211:
[----:B------:R-:W-:-:S04]  /*e010*/  HFMA2 R7, -RZ, RZ, 0, 0 ;  /* 0x00000000ff077431 */ /* 0x000fc800000001ff */
[----:B0-----:R-:W-:Y:S05]  /*e020*/  RET.REL.NODEC R6 `(kernel_cutlass_kernel_cudnnsdpafwdfmha_forward_sm100_d256BlackwellFusedMultiHeadAttentionForward_object_at__TiledMMA_ThrLayoutVMNK21111000_PermutationMNK____MMAAtom_ThrID21_ShapeMNK256128_0) ;  /* 0xffffff1c06f47950 */ /* 0x001fea0003c3ffff */
.L_x_222:
[----:B------:R-:W-:-:S00]  /*e030*/  BRA `(.L_x_222) ;  /* 0xfffffffc00fc7947 */ /* 0x000fc0000383ffff */
[----:B------:R-:W-:-:S00]  /*e040*/  NOP ;  /* 0x0000000000007918 */ /* 0x000fc00000000000 */
        /* <DEDUP_REMOVED lines=11> */
.L_x_226:


//--------------------- .nv.shared.kernel_cutlass_kernel_cudnnsdpafwdfmha_forward_sm100_d256BlackwellFusedMultiHeadAttentionForward_object_at__TiledMMA_ThrLayoutVMNK21111000_PermutationMNK____MMAAtom_ThrID21_ShapeMNK256128_0 --------------------------
	.section	.nv.shared.kernel_cutlass_kernel_cudnnsdpafwdfmha_forward_sm100_d256BlackwellFusedMultiHeadAttentionForward_object_at__TiledMMA_ThrLayoutVMNK21111000_PermutationMNK____MMAAtom_ThrID21_ShapeMNK256128_0,"aw",@nobits
	.sectionflags	@""
	.align	1024
	.zero		1024


//--------------------- .nv.shared.reserved.0     --------------------------
	.section	.nv.shared.reserved.0,"aw",@nobits
	.align	8
	.weak		__nv_reservedSMEM_offset_0_alias
	.size		__nv_reservedSMEM_offset_0_alias, 0, 64
	.other		__nv_reservedSMEM_offset_0_alias,@"STO_CUDA_RESERVED_SHARED STV_DEFAULT"
__nv_reservedSMEM_offset_0_alias:
	.zero		0
.nv.shared.reserved.0:
	.zero		64
	.weak		__nv_reservedSMEM_allocation_phase
	.type		__nv_reservedSMEM_allocation_phase,@object
	.size		__nv_reservedSMEM_allocation_phase,(.L_0 - __nv_reservedSMEM_allocation_phase)
__nv_reservedSMEM_allocation_phase:
	.zero		1
.L_0:
	.zero		7
	.weak		__nv_reservedSMEM_devtool_atexit_pc
	.type		__nv_reservedSMEM_devtool_atexit_pc,@object
	.size		__nv_reservedSMEM_devtool_atexit_pc,(__nv_reservedSMEM_allocation_mask - __nv_reservedSMEM_devtool_atexit_pc)
__nv_reservedSMEM_devtool_atexit_pc:
	.zero		8
	.weak		__nv_reservedSMEM_allocation_mask
	.type		__nv_reservedSMEM_allocation_mask,@object
	.size		__nv_reservedSMEM_allocation_mask,(.L_2 - __nv_reservedSMEM_allocation_mask)
__nv_reservedSMEM_allocation_mask:
	.zero		4
.L_2:
	.zero		4
	.weak		__nv_reservedSMEM_tmem_allocation_pipeline_mbarrier
	.type		__nv_reservedSMEM_tmem_allocation_pipeline_mbarrier,@object
	.size		__nv_reservedSMEM_tmem_allocation_pipeline_mbarrier,(__nv_reservedSMEM_tmem_allocation_pipeline_mbarrier_parity - __nv_reservedSMEM_tmem_allocation_pipeline_mbarrier)
__nv_reservedSMEM_tmem_allocation_pipeline_mbarrier:
	.zero		8
	.weak		__nv_reservedSMEM_tmem_allocation_pipeline_mbarrier_parity
	.type		__nv_reservedSMEM_tmem_allocation_pipeline_mbarrier_parity,@object
	.size		__nv_reservedSMEM_tmem_allocation_pipeline_mbarrier_parity,(.L_4 - __nv_reservedSMEM_tmem_allocation_pipeline_mbarrier_parity)
__nv_reservedSMEM_tmem_allocation_pipeline_mbarrier_parity:
	.zero		4
.L_4:


//--------------------- .nv.constant0.kernel_cutlass_kernel_cudnnsdpafwdfmha_forward_sm100_d256BlackwellFusedMultiHeadAttentionForward_object_at__TiledMMA_ThrLayoutVMNK21111000_PermutationMNK____MMAAtom_ThrID21_ShapeMNK256128_0 --------------------------
	.section	.nv.constant0.kernel_cutlass_kernel_cudnnsdpafwdfmha_forward_sm100_d256BlackwellFusedMultiHeadAttentionForward_object_at__TiledMMA_ThrLayoutVMNK21111000_PermutationMNK____MMAAtom_ThrID21_ShapeMNK256128_0,"a",@progbits
	.sectionflags	@""
	.align	4
.nv.constant0.kernel_cutlass_kernel_cudnnsdpafwdfmha_forward_sm100_d256BlackwellFusedMultiHeadAttentionForward_object_at__TiledMMA_ThrLayoutVMNK21111000_PermutationMNK____MMAAtom_ThrID21_ShapeMNK256128_0:
	.zero		1648


//--------------------- SYMBOLS --------------------------

	.type		.nv.reservedSmem.offset0,@object
	.size		.nv.reservedSmem.offset0,0x4
	.type		.nv.reservedSmem.cap,@object
	.size		.nv.reservedSmem.cap,0x4
